//
// Generated by NVIDIA NVVM Compiler
//
// Compiler Build ID: CL-36424714
// Cuda compilation tools, release 13.0, V13.0.88
// Based on NVVM 20.0.0
//

.version 9.0
.target sm_100
.address_size 64

	// .globl	_Z7Phase_1Piiii
.extern .shared .align 16 .b8 shared_mem[];

.visible .entry _Z7Phase_1Piiii(
	.param .u64 .ptr .align 1 _Z7Phase_1Piiii_param_0,
	.param .u32 _Z7Phase_1Piiii_param_1,
	.param .u32 _Z7Phase_1Piiii_param_2,
	.param .u32 _Z7Phase_1Piiii_param_3
)
{
	.reg .pred 	%p<11>;
	.reg .b32 	%r<83>;
	.reg .b64 	%rd<5>;

	ld.param.u64 	%rd2, [_Z7Phase_1Piiii_param_0];
	ld.param.u32 	%r36, [_Z7Phase_1Piiii_param_1];
	ld.param.u32 	%r35, [_Z7Phase_1Piiii_param_2];
	ld.param.u32 	%r37, [_Z7Phase_1Piiii_param_3];
	cvta.to.global.u64 	%rd3, %rd2;
	mov.u32 	%r38, %tid.y;
	mov.u32 	%r1, %tid.x;
	mul.lo.s32 	%r39, %r35, %r36;
	add.s32 	%r40, %r39, %r38;
	add.s32 	%r41, %r39, %r1;
	mad.lo.s32 	%r42, %r40, %r37, %r41;
	mul.wide.s32 	%rd4, %r42, 4;
	add.s64 	%rd1, %rd3, %rd4;
	ld.global.u32 	%r43, [%rd1];
	mul.lo.s32 	%r2, %r35, %r38;
	add.s32 	%r44, %r2, %r1;
	shl.b32 	%r45, %r44, 2;
	mov.u32 	%r46, shared_mem;
	add.s32 	%r3, %r46, %r45;
	st.shared.u32 	[%r3], %r43;
	bar.sync 	0;
	setp.lt.s32 	%p1, %r35, 1;
	@%p1 bra 	$L__BB0_17;
	and.b32  	%r4, %r35, 3;
	setp.lt.u32 	%p2, %r35, 4;
	mov.b32 	%r79, 0;
	@%p2 bra 	$L__BB0_12;
	and.b32  	%r79, %r35, 2147483644;
	neg.s32 	%r78, %r79;
	shl.b32 	%r7, %r35, 2;
	shl.b32 	%r48, %r1, 2;
	add.s32 	%r77, %r46, %r48;
	shl.b32 	%r9, %r35, 4;
	shl.b32 	%r10, %r35, 3;
	mul.lo.s32 	%r11, %r35, 12;
	shl.b32 	%r50, %r2, 2;
	add.s32 	%r51, %r50, %r46;
	add.s32 	%r76, %r51, 8;
$L__BB0_3:
	.pragma "nounroll";
	ld.shared.u32 	%r52, [%r3];
	ld.shared.u32 	%r53, [%r76+-8];
	ld.shared.u32 	%r54, [%r77];
	add.s32 	%r16, %r54, %r53;
	setp.le.s32 	%p3, %r52, %r16;
	@%p3 bra 	$L__BB0_5;
	st.shared.u32 	[%r3], %r16;
$L__BB0_5:
	bar.sync 	0;
	ld.shared.u32 	%r55, [%r3];
	ld.shared.u32 	%r56, [%r76+-4];
	add.s32 	%r57, %r77, %r7;
	ld.shared.u32 	%r58, [%r57];
	add.s32 	%r17, %r58, %r56;
	setp.le.s32 	%p4, %r55, %r17;
	@%p4 bra 	$L__BB0_7;
	st.shared.u32 	[%r3], %r17;
$L__BB0_7:
	bar.sync 	0;
	ld.shared.u32 	%r59, [%r3];
	ld.shared.u32 	%r60, [%r76];
	add.s32 	%r61, %r77, %r10;
	ld.shared.u32 	%r62, [%r61];
	add.s32 	%r18, %r62, %r60;
	setp.le.s32 	%p5, %r59, %r18;
	@%p5 bra 	$L__BB0_9;
	st.shared.u32 	[%r3], %r18;
$L__BB0_9:
	bar.sync 	0;
	ld.shared.u32 	%r63, [%r3];
	ld.shared.u32 	%r64, [%r76+4];
	add.s32 	%r65, %r77, %r11;
	ld.shared.u32 	%r66, [%r65];
	add.s32 	%r19, %r66, %r64;
	setp.le.s32 	%p6, %r63, %r19;
	@%p6 bra 	$L__BB0_11;
	st.shared.u32 	[%r3], %r19;
$L__BB0_11:
	bar.sync 	0;
	add.s32 	%r78, %r78, 4;
	add.s32 	%r77, %r77, %r9;
	add.s32 	%r76, %r76, 16;
	setp.ne.s32 	%p7, %r78, 0;
	@%p7 bra 	$L__BB0_3;
$L__BB0_12:
	setp.eq.s32 	%p8, %r4, 0;
	@%p8 bra 	$L__BB0_17;
	mad.lo.s32 	%r67, %r79, %r35, %r1;
	shl.b32 	%r68, %r67, 2;
	add.s32 	%r82, %r46, %r68;
	shl.b32 	%r25, %r35, 2;
	add.s32 	%r70, %r79, %r2;
	shl.b32 	%r71, %r70, 2;
	add.s32 	%r81, %r46, %r71;
	neg.s32 	%r80, %r4;
$L__BB0_14:
	.pragma "nounroll";
	ld.shared.u32 	%r72, [%r3];
	ld.shared.u32 	%r73, [%r81];
	ld.shared.u32 	%r74, [%r82];
	add.s32 	%r31, %r74, %r73;
	setp.le.s32 	%p9, %r72, %r31;
	@%p9 bra 	$L__BB0_16;
	st.shared.u32 	[%r3], %r31;
$L__BB0_16:
	bar.sync 	0;
	add.s32 	%r82, %r82, %r25;
	add.s32 	%r81, %r81, 4;
	add.s32 	%r80, %r80, 1;
	setp.ne.s32 	%p10, %r80, 0;
	@%p10 bra 	$L__BB0_14;
$L__BB0_17:
	ld.shared.u32 	%r75, [%r3];
	st.global.u32 	[%rd1], %r75;
	bar.sync 	0;
	ret;

}
	// .globl	_Z7Phase_2Piiii
.visible .entry _Z7Phase_2Piiii(
	.param .u64 .ptr .align 1 _Z7Phase_2Piiii_param_0,
	.param .u32 _Z7Phase_2Piiii_param_1,
	.param .u32 _Z7Phase_2Piiii_param_2,
	.param .u32 _Z7Phase_2Piiii_param_3
)
{
	.reg .pred 	%p<22>;
	.reg .b32 	%r<159>;
	.reg .b64 	%rd<9>;

	ld.param.u64 	%rd2, [_Z7Phase_2Piiii_param_0];
	ld.param.u32 	%r64, [_Z7Phase_2Piiii_param_1];
	ld.param.u32 	%r65, [_Z7Phase_2Piiii_param_2];
	ld.param.u32 	%r66, [_Z7Phase_2Piiii_param_3];
	div.s32 	%r1, %r66, %r65;
	mov.u32 	%r2, %tid.x;
	mov.u32 	%r67, %ctaid.x;
	setp.ne.s32 	%p1, %r67, 1;
	@%p1 bra 	$L__BB1_2;
	mov.u32 	%r71, %ctaid.y;
	add.s32 	%r72, %r71, %r64;
	add.s32 	%r73, %r72, 1;
	rem.u32 	%r140, %r73, %r1;
	mov.u32 	%r141, %r64;
	bra.uni 	$L__BB1_3;
$L__BB1_2:
	mov.u32 	%r68, %ctaid.y;
	add.s32 	%r69, %r68, %r64;
	add.s32 	%r70, %r69, 1;
	rem.u32 	%r141, %r70, %r1;
	mov.u32 	%r140, %r64;
$L__BB1_3:
	cvta.to.global.u64 	%rd3, %rd2;
	mov.u32 	%r74, %tid.y;
	mul.lo.s32 	%r7, %r140, %r65;
	mul.lo.s32 	%r8, %r141, %r65;
	add.s32 	%r75, %r7, %r74;
	mul.lo.s32 	%r76, %r75, %r66;
	add.s32 	%r77, %r8, %r2;
	add.s32 	%r78, %r76, %r77;
	mul.wide.s32 	%rd4, %r78, 4;
	add.s64 	%rd1, %rd3, %rd4;
	ld.global.u32 	%r79, [%rd1];
	mad.lo.s32 	%r80, %r65, %r74, %r2;
	shl.b32 	%r81, %r80, 2;
	mov.u32 	%r82, shared_mem;
	add.s32 	%r9, %r82, %r81;
	st.shared.u32 	[%r9], %r79;
	mul.lo.s32 	%r83, %r65, %r64;
	add.s32 	%r84, %r83, %r2;
	add.s32 	%r85, %r84, %r76;
	mul.wide.s32 	%rd5, %r85, 4;
	add.s64 	%rd6, %rd3, %rd5;
	ld.global.u32 	%r86, [%rd6];
	add.s32 	%r87, %r65, %r74;
	mul.lo.s32 	%r10, %r87, %r65;
	add.s32 	%r88, %r10, %r2;
	shl.b32 	%r89, %r88, 2;
	add.s32 	%r11, %r82, %r89;
	st.shared.u32 	[%r11], %r86;
	add.s32 	%r90, %r83, %r74;
	mad.lo.s32 	%r91, %r90, %r66, %r77;
	mul.wide.s32 	%rd7, %r91, 4;
	add.s64 	%rd8, %rd3, %rd7;
	ld.global.u32 	%r92, [%rd8];
	add.s32 	%r93, %r87, %r65;
	mad.lo.s32 	%r94, %r93, %r65, %r2;
	shl.b32 	%r95, %r94, 2;
	add.s32 	%r12, %r82, %r95;
	st.shared.u32 	[%r12], %r92;
	bar.sync 	0;
	setp.lt.s32 	%p2, %r65, 1;
	@%p2 bra 	$L__BB1_37;
	and.b32  	%r13, %r65, 3;
	setp.lt.u32 	%p3, %r65, 4;
	mov.b32 	%r153, 0;
	@%p3 bra 	$L__BB1_29;
	and.b32  	%r153, %r65, 2147483644;
	ld.shared.u32 	%r152, [%r9];
	neg.s32 	%r144, %r153;
	shl.b32 	%r97, %r65, 3;
	or.b32  	%r98, %r97, 4;
	mul.lo.s32 	%r17, %r65, %r98;
	shl.b32 	%r99, %r2, 2;
	add.s32 	%r143, %r82, %r99;
	shl.b32 	%r19, %r65, 4;
	add.s32 	%r101, %r97, 8;
	mul.lo.s32 	%r20, %r65, %r101;
	add.s32 	%r102, %r97, 12;
	mul.lo.s32 	%r21, %r65, %r102;
	mul.lo.s32 	%r103, %r65, %r65;
	shl.b32 	%r22, %r103, 3;
	shl.b32 	%r104, %r10, 2;
	add.s32 	%r105, %r104, %r82;
	add.s32 	%r142, %r105, 8;
$L__BB1_6:
	.pragma "nounroll";
	ld.shared.u32 	%r106, [%r142+-8];
	add.s32 	%r107, %r143, %r22;
	ld.shared.u32 	%r108, [%r107];
	add.s32 	%r28, %r108, %r106;
	setp.le.s32 	%p4, %r152, %r28;
	@%p4 bra 	$L__BB1_11;
	st.shared.u32 	[%r9], %r28;
	div.s32 	%r109, %r7, %r65;
	setp.ne.s32 	%p5, %r64, %r109;
	mov.u32 	%r152, %r28;
	@%p5 bra 	$L__BB1_9;
	st.shared.u32 	[%r12], %r28;
	ld.shared.u32 	%r152, [%r9];
$L__BB1_9:
	div.s32 	%r110, %r8, %r65;
	setp.ne.s32 	%p6, %r64, %r110;
	@%p6 bra 	$L__BB1_11;
	st.shared.u32 	[%r11], %r152;
$L__BB1_11:
	ld.shared.u32 	%r111, [%r142+-4];
	add.s32 	%r112, %r143, %r17;
	ld.shared.u32 	%r113, [%r112];
	add.s32 	%r149, %r113, %r111;
	setp.gt.s32 	%p7, %r152, %r149;
	@%p7 bra 	$L__BB1_13;
	ld.shared.u32 	%r149, [%r9];
	bra.uni 	$L__BB1_17;
$L__BB1_13:
	st.shared.u32 	[%r9], %r149;
	div.s32 	%r114, %r7, %r65;
	setp.ne.s32 	%p8, %r64, %r114;
	@%p8 bra 	$L__BB1_15;
	st.shared.u32 	[%r12], %r149;
	ld.shared.u32 	%r149, [%r9];
$L__BB1_15:
	div.s32 	%r115, %r8, %r65;
	setp.ne.s32 	%p9, %r64, %r115;
	@%p9 bra 	$L__BB1_17;
	st.shared.u32 	[%r11], %r149;
$L__BB1_17:
	ld.shared.u32 	%r116, [%r142];
	add.s32 	%r117, %r143, %r20;
	ld.shared.u32 	%r118, [%r117];
	add.s32 	%r152, %r118, %r116;
	setp.gt.s32 	%p10, %r149, %r152;
	@%p10 bra 	$L__BB1_19;
	ld.shared.u32 	%r152, [%r9];
	bra.uni 	$L__BB1_23;
$L__BB1_19:
	st.shared.u32 	[%r9], %r152;
	div.s32 	%r119, %r7, %r65;
	setp.ne.s32 	%p11, %r64, %r119;
	@%p11 bra 	$L__BB1_21;
	st.shared.u32 	[%r12], %r152;
	ld.shared.u32 	%r152, [%r9];
$L__BB1_21:
	div.s32 	%r120, %r8, %r65;
	setp.ne.s32 	%p12, %r64, %r120;
	@%p12 bra 	$L__BB1_23;
	st.shared.u32 	[%r11], %r152;
$L__BB1_23:
	ld.shared.u32 	%r121, [%r142+4];
	add.s32 	%r122, %r143, %r21;
	ld.shared.u32 	%r123, [%r122];
	add.s32 	%r42, %r123, %r121;
	setp.le.s32 	%p13, %r152, %r42;
	@%p13 bra 	$L__BB1_28;
	st.shared.u32 	[%r9], %r42;
	div.s32 	%r124, %r7, %r65;
	setp.ne.s32 	%p14, %r64, %r124;
	@%p14 bra 	$L__BB1_26;
	st.shared.u32 	[%r12], %r42;
$L__BB1_26:
	div.s32 	%r125, %r8, %r65;
	setp.ne.s32 	%p15, %r64, %r125;
	mov.u32 	%r152, %r42;
	@%p15 bra 	$L__BB1_28;
	ld.shared.u32 	%r152, [%r9];
	st.shared.u32 	[%r11], %r152;
$L__BB1_28:
	add.s32 	%r144, %r144, 4;
	add.s32 	%r143, %r143, %r19;
	add.s32 	%r142, %r142, 16;
	setp.ne.s32 	%p16, %r144, 0;
	@%p16 bra 	$L__BB1_6;
$L__BB1_29:
	setp.eq.s32 	%p17, %r13, 0;
	@%p17 bra 	$L__BB1_37;
	ld.shared.u32 	%r158, [%r9];
	shl.b32 	%r126, %r65, 1;
	add.s32 	%r127, %r153, %r126;
	mul.lo.s32 	%r128, %r65, %r127;
	shl.b32 	%r129, %r128, 2;
	shl.b32 	%r130, %r2, 2;
	add.s32 	%r131, %r129, %r130;
	add.s32 	%r156, %r82, %r131;
	shl.b32 	%r51, %r65, 2;
	add.s32 	%r133, %r153, %r10;
	shl.b32 	%r134, %r133, 2;
	add.s32 	%r155, %r82, %r134;
	neg.s32 	%r154, %r13;
$L__BB1_31:
	.pragma "nounroll";
	ld.shared.u32 	%r135, [%r155];
	ld.shared.u32 	%r136, [%r156];
	add.s32 	%r58, %r136, %r135;
	setp.le.s32 	%p18, %r158, %r58;
	@%p18 bra 	$L__BB1_36;
	st.shared.u32 	[%r9], %r58;
	div.s32 	%r137, %r7, %r65;
	setp.ne.s32 	%p19, %r64, %r137;
	@%p19 bra 	$L__BB1_34;
	st.shared.u32 	[%r12], %r58;
$L__BB1_34:
	div.s32 	%r138, %r8, %r65;
	setp.ne.s32 	%p20, %r64, %r138;
	mov.u32 	%r158, %r58;
	@%p20 bra 	$L__BB1_36;
	ld.shared.u32 	%r158, [%r9];
	st.shared.u32 	[%r11], %r158;
$L__BB1_36:
	add.s32 	%r156, %r156, %r51;
	add.s32 	%r155, %r155, 4;
	add.s32 	%r154, %r154, 1;
	setp.ne.s32 	%p21, %r154, 0;
	@%p21 bra 	$L__BB1_31;
$L__BB1_37:
	ld.shared.u32 	%r139, [%r9];
	st.global.u32 	[%rd1], %r139;
	bar.sync 	0;
	ret;

}
	// .globl	_Z7Phase_3Piiiii
.visible .entry _Z7Phase_3Piiiii(
	.param .u64 .ptr .align 1 _Z7Phase_3Piiiii_param_0,
	.param .u32 _Z7Phase_3Piiiii_param_1,
	.param .u32 _Z7Phase_3Piiiii_param_2,
	.param .u32 _Z7Phase_3Piiiii_param_3,
	.param .u32 _Z7Phase_3Piiiii_param_4
)
{
	.reg .pred 	%p<25>;
	.reg .b32 	%r<191>;
	.reg .b64 	%rd<9>;

	ld.param.u64 	%rd2, [_Z7Phase_3Piiiii_param_0];
	ld.param.u32 	%r73, [_Z7Phase_3Piiiii_param_1];
	ld.param.u32 	%r72, [_Z7Phase_3Piiiii_param_2];
	ld.param.u32 	%r74, [_Z7Phase_3Piiiii_param_3];
	ld.param.u32 	%r75, [_Z7Phase_3Piiiii_param_4];
	cvta.to.global.u64 	%rd3, %rd2;
	mov.u32 	%r76, %tid.y;
	mov.u32 	%r1, %tid.x;
	mov.u32 	%r77, %ctaid.x;
	add.s32 	%r78, %r75, %r77;
	mov.u32 	%r79, %ctaid.y;
	mad.lo.s32 	%r80, %r78, %r72, %r76;
	mul.lo.s32 	%r81, %r80, %r74;
	mad.lo.s32 	%r82, %r72, %r79, %r1;
	add.s32 	%r83, %r81, %r82;
	mul.wide.s32 	%rd4, %r83, 4;
	add.s64 	%rd1, %rd3, %rd4;
	ld.global.u32 	%r84, [%rd1];
	mad.lo.s32 	%r85, %r72, %r76, %r1;
	shl.b32 	%r86, %r85, 2;
	mov.u32 	%r87, shared_mem;
	add.s32 	%r2, %r87, %r86;
	st.shared.u32 	[%r2], %r84;
	mul.lo.s32 	%r88, %r72, %r73;
	add.s32 	%r89, %r88, %r1;
	add.s32 	%r90, %r89, %r81;
	mul.wide.s32 	%rd5, %r90, 4;
	add.s64 	%rd6, %rd3, %rd5;
	ld.global.u32 	%r91, [%rd6];
	add.s32 	%r92, %r72, %r76;
	mul.lo.s32 	%r3, %r92, %r72;
	add.s32 	%r93, %r3, %r1;
	shl.b32 	%r94, %r93, 2;
	add.s32 	%r95, %r87, %r94;
	st.shared.u32 	[%r95], %r91;
	add.s32 	%r96, %r88, %r76;
	mad.lo.s32 	%r97, %r96, %r74, %r82;
	mul.wide.s32 	%rd7, %r97, 4;
	add.s64 	%rd8, %rd3, %rd7;
	ld.global.u32 	%r98, [%rd8];
	shl.b32 	%r4, %r72, 1;
	add.s32 	%r99, %r92, %r72;
	mad.lo.s32 	%r100, %r99, %r72, %r1;
	shl.b32 	%r101, %r100, 2;
	add.s32 	%r102, %r87, %r101;
	st.shared.u32 	[%r102], %r98;
	bar.sync 	0;
	setp.lt.s32 	%p1, %r72, 1;
	ld.shared.u32 	%r170, [%r2];
	@%p1 bra 	$L__BB2_41;
	and.b32  	%r6, %r72, 7;
	setp.lt.u32 	%p2, %r72, 8;
	mov.b32 	%r185, 0;
	@%p2 bra 	$L__BB2_20;
	and.b32  	%r185, %r72, 2147483640;
	neg.s32 	%r168, %r185;
	mul.lo.s32 	%r104, %r72, %r72;
	shl.b32 	%r105, %r104, 3;
	shl.b32 	%r106, %r1, 2;
	add.s32 	%r107, %r105, %r106;
	add.s32 	%r167, %r87, %r107;
	shl.b32 	%r10, %r72, 5;
	shl.b32 	%r109, %r3, 2;
	add.s32 	%r110, %r109, %r87;
	add.s32 	%r166, %r110, 16;
	shl.b32 	%r12, %r72, 2;
$L__BB2_3:
	.pragma "nounroll";
	ld.shared.u32 	%r111, [%r166+-16];
	ld.shared.u32 	%r112, [%r167];
	add.s32 	%r17, %r112, %r111;
	setp.le.s32 	%p3, %r170, %r17;
	@%p3 bra 	$L__BB2_5;
	st.shared.u32 	[%r2], %r17;
	mov.u32 	%r170, %r17;
$L__BB2_5:
	ld.shared.u32 	%r113, [%r166+-12];
	add.s32 	%r19, %r167, %r12;
	ld.shared.u32 	%r114, [%r19];
	add.s32 	%r20, %r114, %r113;
	setp.le.s32 	%p4, %r170, %r20;
	@%p4 bra 	$L__BB2_7;
	st.shared.u32 	[%r2], %r20;
	mov.u32 	%r170, %r20;
$L__BB2_7:
	ld.shared.u32 	%r115, [%r166+-8];
	add.s32 	%r22, %r19, %r12;
	ld.shared.u32 	%r116, [%r22];
	add.s32 	%r23, %r116, %r115;
	setp.le.s32 	%p5, %r170, %r23;
	@%p5 bra 	$L__BB2_9;
	st.shared.u32 	[%r2], %r23;
	mov.u32 	%r170, %r23;
$L__BB2_9:
	ld.shared.u32 	%r117, [%r166+-4];
	add.s32 	%r25, %r22, %r12;
	ld.shared.u32 	%r118, [%r25];
	add.s32 	%r26, %r118, %r117;
	setp.le.s32 	%p6, %r170, %r26;
	@%p6 bra 	$L__BB2_11;
	st.shared.u32 	[%r2], %r26;
	mov.u32 	%r170, %r26;
$L__BB2_11:
	ld.shared.u32 	%r119, [%r166];
	add.s32 	%r28, %r25, %r12;
	ld.shared.u32 	%r120, [%r28];
	add.s32 	%r29, %r120, %r119;
	setp.le.s32 	%p7, %r170, %r29;
	@%p7 bra 	$L__BB2_13;
	st.shared.u32 	[%r2], %r29;
	mov.u32 	%r170, %r29;
$L__BB2_13:
	ld.shared.u32 	%r121, [%r166+4];
	add.s32 	%r31, %r28, %r12;
	ld.shared.u32 	%r122, [%r31];
	add.s32 	%r32, %r122, %r121;
	setp.le.s32 	%p8, %r170, %r32;
	@%p8 bra 	$L__BB2_15;
	st.shared.u32 	[%r2], %r32;
	mov.u32 	%r170, %r32;
$L__BB2_15:
	ld.shared.u32 	%r123, [%r166+8];
	add.s32 	%r34, %r31, %r12;
	ld.shared.u32 	%r124, [%r34];
	add.s32 	%r35, %r124, %r123;
	setp.le.s32 	%p9, %r170, %r35;
	@%p9 bra 	$L__BB2_17;
	st.shared.u32 	[%r2], %r35;
	mov.u32 	%r170, %r35;
$L__BB2_17:
	ld.shared.u32 	%r125, [%r166+12];
	add.s32 	%r126, %r34, %r12;
	ld.shared.u32 	%r127, [%r126];
	add.s32 	%r37, %r127, %r125;
	setp.le.s32 	%p10, %r170, %r37;
	@%p10 bra 	$L__BB2_19;
	st.shared.u32 	[%r2], %r37;
	mov.u32 	%r170, %r37;
$L__BB2_19:
	add.s32 	%r168, %r168, 8;
	add.s32 	%r167, %r167, %r10;
	add.s32 	%r166, %r166, 32;
	setp.ne.s32 	%p11, %r168, 0;
	@%p11 bra 	$L__BB2_3;
$L__BB2_20:
	setp.eq.s32 	%p12, %r6, 0;
	@%p12 bra 	$L__BB2_41;
	and.b32  	%r44, %r72, 3;
	setp.lt.u32 	%p13, %r6, 4;
	@%p13 bra 	$L__BB2_31;
	add.s32 	%r128, %r185, %r3;
	shl.b32 	%r129, %r128, 2;
	add.s32 	%r45, %r87, %r129;
	ld.shared.u32 	%r131, [%r45];
	add.s32 	%r132, %r185, %r4;
	mad.lo.s32 	%r133, %r132, %r72, %r1;
	shl.b32 	%r134, %r133, 2;
	add.s32 	%r46, %r87, %r134;
	ld.shared.u32 	%r135, [%r46];
	add.s32 	%r47, %r135, %r131;
	setp.le.s32 	%p14, %r170, %r47;
	@%p14 bra 	$L__BB2_24;
	st.shared.u32 	[%r2], %r47;
	mov.u32 	%r170, %r47;
$L__BB2_24:
	ld.shared.u32 	%r136, [%r45+4];
	shl.b32 	%r49, %r72, 2;
	add.s32 	%r50, %r46, %r49;
	ld.shared.u32 	%r137, [%r50];
	add.s32 	%r51, %r137, %r136;
	setp.le.s32 	%p15, %r170, %r51;
	@%p15 bra 	$L__BB2_26;
	st.shared.u32 	[%r2], %r51;
	mov.u32 	%r170, %r51;
$L__BB2_26:
	ld.shared.u32 	%r138, [%r45+8];
	add.s32 	%r53, %r50, %r49;
	ld.shared.u32 	%r139, [%r53];
	add.s32 	%r54, %r139, %r138;
	setp.le.s32 	%p16, %r170, %r54;
	@%p16 bra 	$L__BB2_28;
	st.shared.u32 	[%r2], %r54;
	mov.u32 	%r170, %r54;
$L__BB2_28:
	ld.shared.u32 	%r140, [%r45+12];
	add.s32 	%r141, %r53, %r49;
	ld.shared.u32 	%r142, [%r141];
	add.s32 	%r56, %r142, %r140;
	setp.le.s32 	%p17, %r170, %r56;
	@%p17 bra 	$L__BB2_30;
	st.shared.u32 	[%r2], %r56;
	mov.u32 	%r170, %r56;
$L__BB2_30:
	add.s32 	%r185, %r185, 4;
$L__BB2_31:
	setp.eq.s32 	%p18, %r44, 0;
	@%p18 bra 	$L__BB2_41;
	setp.eq.s32 	%p19, %r44, 1;
	@%p19 bra 	$L__BB2_38;
	add.s32 	%r143, %r185, %r3;
	shl.b32 	%r144, %r143, 2;
	add.s32 	%r61, %r87, %r144;
	ld.shared.u32 	%r146, [%r61];
	add.s32 	%r147, %r185, %r4;
	mad.lo.s32 	%r148, %r147, %r72, %r1;
	shl.b32 	%r149, %r148, 2;
	add.s32 	%r62, %r87, %r149;
	ld.shared.u32 	%r150, [%r62];
	add.s32 	%r63, %r150, %r146;
	setp.le.s32 	%p20, %r170, %r63;
	@%p20 bra 	$L__BB2_35;
	st.shared.u32 	[%r2], %r63;
	mov.u32 	%r170, %r63;
$L__BB2_35:
	ld.shared.u32 	%r151, [%r61+4];
	shl.b32 	%r152, %r72, 2;
	add.s32 	%r153, %r62, %r152;
	ld.shared.u32 	%r154, [%r153];
	add.s32 	%r65, %r154, %r151;
	setp.le.s32 	%p21, %r170, %r65;
	@%p21 bra 	$L__BB2_37;
	st.shared.u32 	[%r2], %r65;
	mov.u32 	%r170, %r65;
$L__BB2_37:
	add.s32 	%r185, %r185, 2;
$L__BB2_38:
	and.b32  	%r155, %r72, 1;
	setp.eq.b32 	%p22, %r155, 1;
	not.pred 	%p23, %p22;
	@%p23 bra 	$L__BB2_41;
	add.s32 	%r156, %r185, %r3;
	shl.b32 	%r157, %r156, 2;
	add.s32 	%r159, %r87, %r157;
	ld.shared.u32 	%r160, [%r159];
	add.s32 	%r161, %r185, %r4;
	mad.lo.s32 	%r162, %r161, %r72, %r1;
	shl.b32 	%r163, %r162, 2;
	add.s32 	%r164, %r87, %r163;
	ld.shared.u32 	%r165, [%r164];
	add.s32 	%r70, %r165, %r160;
	setp.le.s32 	%p24, %r170, %r70;
	@%p24 bra 	$L__BB2_41;
	st.shared.u32 	[%r2], %r70;
	mov.u32 	%r170, %r70;
$L__BB2_41:
	st.global.u32 	[%rd1], %r170;
	bar.sync 	0;
	ret;

}


// ===== COMPILED SASS (sm_100) =====

	.target	sm_100

	.elftype	@"ET_EXEC"


//--------------------- .note.nv.tkinfo           --------------------------
	.section	.note.nv.tkinfo,"",@"SHT_NOTE"
	.sectionflags	@"SHF_NOTE_NV_TKINFO"
	.tkinfo
        /*0018*/ 	.word	0x00000002
        /*0030*/ 	.string	""
        /*0030*/ 	.string	"ptxas"
        /*0030*/ 	.string	"Cuda compilation tools, release 13.0, V13.0.88"
        /*0030*/ 	.string	"Build cuda_13.0.r13.0/compiler.36424714_0"
        /*0030*/ 	.string	"-arch sm_100 -m 64 "



//--------------------- .note.nv.cuinfo           --------------------------
	.section	.note.nv.cuinfo,"",@"SHT_NOTE"
	.sectionflags	@"SHF_NOTE_NV_CUINFO"
        /*0018*/ 	.short	0x0002
        /*001a*/ 	.short	0x0064
        /*001c*/ 	.short	0x0082
	.zero		2


//--------------------- .nv.info                  --------------------------
	.section	.nv.info,"",@"SHT_CUDA_INFO"
	.align	4


	//----- nvinfo : EIATTR_REGCOUNT
	.align		4
        /*0000*/ 	.byte	0x04, 0x2f
        /*0002*/ 	.short	(.L_1 - .L_0)
	.align		4
.L_0:
        /*0004*/ 	.word	index@(_Z7Phase_1Piiii)
        /*0008*/ 	.word	0x00000016


	//----- nvinfo : EIATTR_FRAME_SIZE
	.align		4
.L_1:
        /*000c*/ 	.byte	0x04, 0x11
        /*000e*/ 	.short	(.L_3 - .L_2)
	.align		4
.L_2:
        /*0010*/ 	.word	index@(_Z7Phase_1Piiii)
        /*0014*/ 	.word	0x00000000


	//----- nvinfo : EIATTR_REGCOUNT
	.align		4
.L_3:
        /*0018*/ 	.byte	0x04, 0x2f
        /*001a*/ 	.short	(.L_5 - .L_4)
	.align		4
.L_4:
        /*001c*/ 	.word	index@(_Z7Phase_2Piiii)
        /*0020*/ 	.word	0x0000001f


	//----- nvinfo : EIATTR_FRAME_SIZE
	.align		4
.L_5:
        /*0024*/ 	.byte	0x04, 0x11
        /*0026*/ 	.short	(.L_7 - .L_6)
	.align		4
.L_6:
        /*0028*/ 	.word	index@(_Z7Phase_2Piiii)
        /*002c*/ 	.word	0x00000000


	//----- nvinfo : EIATTR_REGCOUNT
	.align		4
.L_7:
        /*0030*/ 	.byte	0x04, 0x2f
        /*0032*/ 	.short	(.L_9 - .L_8)
	.align		4
.L_8:
        /*0034*/ 	.word	index@(_Z7Phase_3Piiiii)
        /*0038*/ 	.word	0x00000017


	//----- nvinfo : EIATTR_FRAME_SIZE
	.align		4
.L_9:
        /*003c*/ 	.byte	0x04, 0x11
        /*003e*/ 	.short	(.L_11 - .L_10)
	.align		4
.L_10:
        /*0040*/ 	.word	index@(_Z7Phase_3Piiiii)
        /*0044*/ 	.word	0x00000000


	//----- nvinfo : EIATTR_MIN_STACK_SIZE
	.align		4
.L_11:
        /*0048*/ 	.byte	0x04, 0x12
        /*004a*/ 	.short	(.L_13 - .L_12)
	.align		4
.L_12:
        /*004c*/ 	.word	index@(_Z7Phase_3Piiiii)
        /*0050*/ 	.word	0x00000000


	//----- nvinfo : EIATTR_MIN_STACK_SIZE
	.align		4
.L_13:
        /*0054*/ 	.byte	0x04, 0x12
        /*0056*/ 	.short	(.L_15 - .L_14)
	.align		4
.L_14:
        /*0058*/ 	.word	index@(_Z7Phase_2Piiii)
        /*005c*/ 	.word	0x00000000


	//----- nvinfo : EIATTR_MIN_STACK_SIZE
	.align		4
.L_15:
        /*0060*/ 	.byte	0x04, 0x12
        /*0062*/ 	.short	(.L_17 - .L_16)
	.align		4
.L_16:
        /*0064*/ 	.word	index@(_Z7Phase_1Piiii)
        /*0068*/ 	.word	0x00000000
.L_17:


//--------------------- .nv.compat                --------------------------
	.section	.nv.compat,"",@"SHT_CUDA_COMPAT_INFO"
	.align	4
        /*0000*/ 	.byte	0x02, 0x09, 0x00, 0x00, 0x02, 0x02, 0x01, 0x00, 0x02, 0x05, 0x05, 0x00, 0x03, 0x07, 0x01, 0x01
        /*0010*/ 	.byte	0x02, 0x03, 0x00, 0x00, 0x02, 0x06, 0x01, 0x00, 0x04, 0x0b, 0x08, 0x00, 0x09, 0x00, 0x00, 0x00
        /*0020*/ 	.byte	0x00, 0x00, 0x00, 0x00


//--------------------- .nv.info._Z7Phase_3Piiiii --------------------------
	.section	.nv.info._Z7Phase_3Piiiii,"",@"SHT_CUDA_INFO"
	.sectionflags	@""
	.align	4


	//----- nvinfo : EIATTR_CUDA_API_VERSION
	.align		4
        /*0000*/ 	.byte	0x04, 0x37
        /*0002*/ 	.short	(.L_19 - .L_18)
.L_18:
        /*0004*/ 	.word	0x00000082


	//----- nvinfo : EIATTR_KPARAM_INFO
	.align		4
.L_19:
        /*0008*/ 	.byte	0x04, 0x17
        /*000a*/ 	.short	(.L_21 - .L_20)
.L_20:
        /*000c*/ 	.word	0x00000000
        /*0010*/ 	.short	0x0004
        /*0012*/ 	.short	0x0014
        /*0014*/ 	.byte	0x00, 0xf0, 0x11, 0x00


	//----- nvinfo : EIATTR_KPARAM_INFO
	.align		4
.L_21:
        /*0018*/ 	.byte	0x04, 0x17
        /*001a*/ 	.short	(.L_23 - .L_22)
.L_22:
        /*001c*/ 	.word	0x00000000
        /*0020*/ 	.short	0x0003
        /*0022*/ 	.short	0x0010
        /*0024*/ 	.byte	0x00, 0xf0, 0x11, 0x00


	//----- nvinfo : EIATTR_KPARAM_INFO
	.align		4
.L_23:
        /*0028*/ 	.byte	0x04, 0x17
        /*002a*/ 	.short	(.L_25 - .L_24)
.L_24:
        /*002c*/ 	.word	0x00000000
        /*0030*/ 	.short	0x0002
        /*0032*/ 	.short	0x000c
        /*0034*/ 	.byte	0x00, 0xf0, 0x11, 0x00


	//----- nvinfo : EIATTR_KPARAM_INFO
	.align		4
.L_25:
        /*0038*/ 	.byte	0x04, 0x17
        /*003a*/ 	.short	(.L_27 - .L_26)
.L_26:
        /*003c*/ 	.word	0x00000000
        /*0040*/ 	.short	0x0001
        /*0042*/ 	.short	0x0008
        /*0044*/ 	.byte	0x00, 0xf0, 0x11, 0x00


	//----- nvinfo : EIATTR_KPARAM_INFO
	.align		4
.L_27:
        /*0048*/ 	.byte	0x04, 0x17
        /*004a*/ 	.short	(.L_29 - .L_28)
.L_28:
        /*004c*/ 	.word	0x00000000
        /*0050*/ 	.short	0x0000
        /*0052*/ 	.short	0x0000
        /*0054*/ 	.byte	0x00, 0xf5, 0x21, 0x00


	//----- nvinfo : EIATTR_SPARSE_MMA_MASK
	.align		4
.L_29:
        /*0058*/ 	.byte	0x03, 0x50
        /*005a*/ 	.short	0x0000


	//----- nvinfo : EIATTR_MAXREG_COUNT
	.align		4
        /*005c*/ 	.byte	0x03, 0x1b
        /*005e*/ 	.short	0x00ff


	//----- nvinfo : EIATTR_NUM_BARRIERS
	.align		4
        /*0060*/ 	.byte	0x02, 0x4c
        /*0062*/ 	.byte	0x01
	.zero		1


	//----- nvinfo : EIATTR_MERCURY_ISA_VERSION
	.align		4
        /*0064*/ 	.byte	0x03, 0x5f
        /*0066*/ 	.short	0x0101


	//----- nvinfo : EIATTR_VRC_CTA_INIT_COUNT
	.align		4
        /*0068*/ 	.byte	0x02, 0x4a
	.zero		1
	.zero		1


	//----- nvinfo : EIATTR_EXIT_INSTR_OFFSETS
	.align		4
        /*006c*/ 	.byte	0x04, 0x1c
        /*006e*/ 	.short	(.L_31 - .L_30)


	//   ....[0]....
.L_30:
        /*0070*/ 	.word	0x00000c10


	//----- nvinfo : EIATTR_CBANK_PARAM_SIZE
	.align		4
.L_31:
        /*0074*/ 	.byte	0x03, 0x19
        /*0076*/ 	.short	0x0018


	//----- nvinfo : EIATTR_PARAM_CBANK
	.align		4
        /*0078*/ 	.byte	0x04, 0x0a
        /*007a*/ 	.short	(.L_33 - .L_32)
	.align		4
.L_32:
        /*007c*/ 	.word	index@(.nv.constant0._Z7Phase_3Piiiii)
        /*0080*/ 	.short	0x0380
        /*0082*/ 	.short	0x0018


	//----- nvinfo : EIATTR_SW_WAR
	.align		4
.L_33:
        /*0084*/ 	.byte	0x04, 0x36
        /*0086*/ 	.short	(.L_35 - .L_34)
.L_34:
        /*0088*/ 	.word	0x00000008
.L_35:


//--------------------- .nv.info._Z7Phase_2Piiii  --------------------------
	.section	.nv.info._Z7Phase_2Piiii,"",@"SHT_CUDA_INFO"
	.sectionflags	@""
	.align	4


	//----- nvinfo : EIATTR_CUDA_API_VERSION
	.align		4
        /*0000*/ 	.byte	0x04, 0x37
        /*0002*/ 	.short	(.L_37 - .L_36)
.L_36:
        /*0004*/ 	.word	0x00000082


	//----- nvinfo : EIATTR_KPARAM_INFO
	.align		4
.L_37:
        /*0008*/ 	.byte	0x04, 0x17
        /*000a*/ 	.short	(.L_39 - .L_38)
.L_38:
        /*000c*/ 	.word	0x00000000
        /*0010*/ 	.short	0x0003
        /*0012*/ 	.short	0x0010
        /*0014*/ 	.byte	0x00, 0xf0, 0x11, 0x00


	//----- nvinfo : EIATTR_KPARAM_INFO
	.align		4
.L_39:
        /*0018*/ 	.byte	0x04, 0x17
        /*001a*/ 	.short	(.L_41 - .L_40)
.L_40:
        /*001c*/ 	.word	0x00000000
        /*0020*/ 	.short	0x0002
        /*0022*/ 	.short	0x000c
        /*0024*/ 	.byte	0x00, 0xf0, 0x11, 0x00


	//----- nvinfo : EIATTR_KPARAM_INFO
	.align		4
.L_41:
        /*0028*/ 	.byte	0x04, 0x17
        /*002a*/ 	.short	(.L_43 - .L_42)
.L_42:
        /*002c*/ 	.word	0x00000000
        /*0030*/ 	.short	0x0001
        /*0032*/ 	.short	0x0008
        /*0034*/ 	.byte	0x00, 0xf0, 0x11, 0x00


	//----- nvinfo : EIATTR_KPARAM_INFO
	.align		4
.L_43:
        /*0038*/ 	.byte	0x04, 0x17
        /*003a*/ 	.short	(.L_45 - .L_44)
.L_44:
        /*003c*/ 	.word	0x00000000
        /*0040*/ 	.short	0x0000
        /*0042*/ 	.short	0x0000
        /*0044*/ 	.byte	0x00, 0xf5, 0x21, 0x00


	//----- nvinfo : EIATTR_SPARSE_MMA_MASK
	.align		4
.L_45:
        /*0048*/ 	.byte	0x03, 0x50
        /*004a*/ 	.short	0x0000


	//----- nvinfo : EIATTR_MAXREG_COUNT
	.align		4
        /*004c*/ 	.byte	0x03, 0x1b
        /*004e*/ 	.short	0x00ff


	//----- nvinfo : EIATTR_NUM_BARRIERS
	.align		4
        /*0050*/ 	.byte	0x02, 0x4c
        /*0052*/ 	.byte	0x01
	.zero		1


	//----- nvinfo : EIATTR_MERCURY_ISA_VERSION
	.align		4
        /*0054*/ 	.byte	0x03, 0x5f
        /*0056*/ 	.short	0x0101


	//----- nvinfo : EIATTR_VRC_CTA_INIT_COUNT
	.align		4
        /*0058*/ 	.byte	0x02, 0x4a
	.zero		1
	.zero		1


	//----- nvinfo : EIATTR_EXIT_INSTR_OFFSETS
	.align		4
        /*005c*/ 	.byte	0x04, 0x1c
        /*005e*/ 	.short	(.L_47 - .L_46)


	//   ....[0]....
.L_46:
        /*0060*/ 	.word	0x00001a10


	//----- nvinfo : EIATTR_CRS_STACK_SIZE
	.align		4
.L_47:
        /*0064*/ 	.byte	0x04, 0x1e
        /*0066*/ 	.short	(.L_49 - .L_48)
.L_48:
        /*0068*/ 	.word	0x00000000


	//----- nvinfo : EIATTR_CBANK_PARAM_SIZE
	.align		4
.L_49:
        /*006c*/ 	.byte	0x03, 0x19
        /*006e*/ 	.short	0x0014


	//----- nvinfo : EIATTR_PARAM_CBANK
	.align		4
        /*0070*/ 	.byte	0x04, 0x0a
        /*0072*/ 	.short	(.L_51 - .L_50)
	.align		4
.L_50:
        /*0074*/ 	.word	index@(.nv.constant0._Z7Phase_2Piiii)
        /*0078*/ 	.short	0x0380
        /*007a*/ 	.short	0x0014


	//----- nvinfo : EIATTR_SW_WAR
	.align		4
.L_51:
        /*007c*/ 	.byte	0x04, 0x36
        /*007e*/ 	.short	(.L_53 - .L_52)
.L_52:
        /*0080*/ 	.word	0x00000008
.L_53:


//--------------------- .nv.info._Z7Phase_1Piiii  --------------------------
	.section	.nv.info._Z7Phase_1Piiii,"",@"SHT_CUDA_INFO"
	.sectionflags	@""
	.align	4


	//----- nvinfo : EIATTR_CUDA_API_VERSION
	.align		4
        /*0000*/ 	.byte	0x04, 0x37
        /*0002*/ 	.short	(.L_55 - .L_54)
.L_54:
        /*0004*/ 	.word	0x00000082


	//----- nvinfo : EIATTR_KPARAM_INFO
	.align		4
.L_55:
        /*0008*/ 	.byte	0x04, 0x17
        /*000a*/ 	.short	(.L_57 - .L_56)
.L_56:
        /*000c*/ 	.word	0x00000000
        /*0010*/ 	.short	0x0003
        /*0012*/ 	.short	0x0010
        /*0014*/ 	.byte	0x00, 0xf0, 0x11, 0x00


	//----- nvinfo : EIATTR_KPARAM_INFO
	.align		4
.L_57:
        /*0018*/ 	.byte	0x04, 0x17
        /*001a*/ 	.short	(.L_59 - .L_58)
.L_58:
        /*001c*/ 	.word	0x00000000
        /*0020*/ 	.short	0x0002
        /*0022*/ 	.short	0x000c
        /*0024*/ 	.byte	0x00, 0xf0, 0x11, 0x00


	//----- nvinfo : EIATTR_KPARAM_INFO
	.align		4
.L_59:
        /*0028*/ 	.byte	0x04, 0x17
        /*002a*/ 	.short	(.L_61 - .L_60)
.L_60:
        /*002c*/ 	.word	0x00000000
        /*0030*/ 	.short	0x0001
        /*0032*/ 	.short	0x0008
        /*0034*/ 	.byte	0x00, 0xf0, 0x11, 0x00


	//----- nvinfo : EIATTR_KPARAM_INFO
	.align		4
.L_61:
        /*0038*/ 	.byte	0x04, 0x17
        /*003a*/ 	.short	(.L_63 - .L_62)
.L_62:
        /*003c*/ 	.word	0x00000000
        /*0040*/ 	.short	0x0000
        /*0042*/ 	.short	0x0000
        /*0044*/ 	.byte	0x00, 0xf5, 0x21, 0x00


	//----- nvinfo : EIATTR_SPARSE_MMA_MASK
	.align		4
.L_63:
        /*0048*/ 	.byte	0x03, 0x50
        /*004a*/ 	.short	0x0000


	//----- nvinfo : EIATTR_MAXREG_COUNT
	.align		4
        /*004c*/ 	.byte	0x03, 0x1b
        /*004e*/ 	.short	0x00ff


	//----- nvinfo : EIATTR_NUM_BARRIERS
	.align		4
        /*0050*/ 	.byte	0x02, 0x4c
        /*0052*/ 	.byte	0x01
	.zero		1


	//----- nvinfo : EIATTR_MERCURY_ISA_VERSION
	.align		4
        /*0054*/ 	.byte	0x03, 0x5f
        /*0056*/ 	.short	0x0101


	//----- nvinfo : EIATTR_VRC_CTA_INIT_COUNT
	.align		4
        /*0058*/ 	.byte	0x02, 0x4a
	.zero		1
	.zero		1


	//----- nvinfo : EIATTR_EXIT_INSTR_OFFSETS
	.align		4
        /*005c*/ 	.byte	0x04, 0x1c
        /*005e*/ 	.short	(.L_65 - .L_64)


	//   ....[0]....
.L_64:
        /*0060*/ 	.word	0x000005d0


	//----- nvinfo : EIATTR_CBANK_PARAM_SIZE
	.align		4
.L_65:
        /*0064*/ 	.byte	0x03, 0x19
        /*0066*/ 	.short	0x0014


	//----- nvinfo : EIATTR_PARAM_CBANK
	.align		4
        /*0068*/ 	.byte	0x04, 0x0a
        /*006a*/ 	.short	(.L_67 - .L_66)
	.align		4
.L_66:
        /*006c*/ 	.word	index@(.nv.constant0._Z7Phase_1Piiii)
        /*0070*/ 	.short	0x0380
        /*0072*/ 	.short	0x0014


	//----- nvinfo : EIATTR_SW_WAR
	.align		4
.L_67:
        /*0074*/ 	.byte	0x04, 0x36
        /*0076*/ 	.short	(.L_69 - .L_68)
.L_68:
        /*0078*/ 	.word	0x00000008
.L_69:


//--------------------- .nv.callgraph             --------------------------
	.section	.nv.callgraph,"",@"SHT_CUDA_CALLGRAPH"
	.align	4
	.sectionentsize	8
	.align		4
        /*0000*/ 	.word	0x00000000
	.align		4
        /*0004*/ 	.word	0xffffffff
	.align		4
        /*0008*/ 	.word	0x00000000
	.align		4
        /*000c*/ 	.word	0xfffffffe
	.align		4
        /*0010*/ 	.word	0x00000000
	.align		4
        /*0014*/ 	.word	0xfffffffd
	.align		4
        /*0018*/ 	.word	0x00000000
	.align		4
        /*001c*/ 	.word	0xfffffffc


//--------------------- .text._Z7Phase_3Piiiii    --------------------------
	.section	.text._Z7Phase_3Piiiii,"ax",@progbits
	.align	128
        .global         _Z7Phase_3Piiiii
        .type           _Z7Phase_3Piiiii,@function
        .size           _Z7Phase_3Piiiii,(.L_x_28 - _Z7Phase_3Piiiii)
        .other          _Z7Phase_3Piiiii,@"STO_CUDA_ENTRY STV_DEFAULT"
_Z7Phase_3Piiiii:
.text._Z7Phase_3Piiiii:
[----:B------:R-:W-:Y:S01]  /*0000*/  LDC R1, c[0x0][0x37c] ;  /* 0x0000df00ff017b82 */ /* 0x000fe20000000800 */
[----:B------:R-:W0:Y:S07]  /*0010*/  S2R R12, SR_TID.Y ;  /* 0x00000000000c7919 */ /* 0x000e2e0000002200 */
[----:B------:R-:W1:Y:S01]  /*0020*/  S2UR UR4, SR_CTAID.X ;  /* 0x00000000000479c3 */ /* 0x000e620000002500 */
[----:B------:R-:W1:Y:S01]  /*0030*/  LDCU.64 UR8, c[0x0][0x390] ;  /* 0x00007200ff0877ac */ /* 0x000e620008000a00 */
[----:B------:R-:W2:Y:S01]  /*0040*/  S2R R0, SR_TID.X ;  /* 0x0000000000007919 */ /* 0x000ea20000002100 */
[----:B------:R-:W3:Y:S05]  /*0050*/  LDCU.64 UR10, c[0x0][0x388] ;  /* 0x00007100ff0a77ac */ /* 0x000eea0008000a00 */
[----:B------:R-:W2:Y:S01]  /*0060*/  S2UR UR5, SR_CTAID.Y ;  /* 0x00000000000579c3 */ /* 0x000ea20000002600 */
[----:B------:R-:W4:Y:S07]  /*0070*/  LDCU.64 UR6, c[0x0][0x358] ;  /* 0x00006b00ff0677ac */ /* 0x000f2e0008000a00 */
[----:B------:R-:W5:Y:S01]  /*0080*/  LDC.64 R10, c[0x0][0x380] ;  /* 0x0000e000ff0a7b82 */ /* 0x000f620000000a00 */
[----:B---3--:R-:W-:Y:S01]  /*0090*/  IMAD.U32 R5, RZ, RZ, UR11 ;  /* 0x0000000bff057e24 */ /* 0x008fe2000f8e00ff */
[----:B-1----:R-:W-:-:S06]  /*00a0*/  UIADD3 UR4, UPT, UPT, UR4, UR9, URZ ;  /* 0x0000000904047290 */ /* 0x002fcc000fffe0ff */
[C-C-:B0-----:R-:W-:Y:S02]  /*00b0*/  IMAD R2, R5.reuse, UR4, R12.reuse ;  /* 0x0000000405027c24 */ /* 0x141fe4000f8e020c */
[C---:B------:R-:W-:Y:S02]  /*00c0*/  IMAD R4, R5.reuse, UR10, R12 ;  /* 0x0000000a05047c24 */ /* 0x040fe4000f8e020c */
[C-C-:B--2---:R-:W-:Y:S02]  /*00d0*/  IMAD R3, R5.reuse, UR5, R0.reuse ;  /* 0x0000000505037c24 */ /* 0x144fe4000f8e0200 */
[----:B------:R-:W-:Y:S02]  /*00e0*/  IMAD R9, R5, UR10, R0 ;  /* 0x0000000a05097c24 */ /* 0x000fe4000f8e0200 */
[C---:B------:R-:W-:Y:S02]  /*00f0*/  IMAD R7, R2.reuse, UR8, R3 ;  /* 0x0000000802077c24 */ /* 0x040fe4000f8e0203 */
[----:B------:R-:W-:-:S02]  /*0100*/  IMAD R9, R2, UR8, R9 ;  /* 0x0000000802097c24 */ /* 0x000fc4000f8e0209 */
[----:B------:R-:W-:Y:S02]  /*0110*/  IMAD R13, R4, UR8, R3 ;  /* 0x00000008040d7c24 */ /* 0x000fe4000f8e0203 */
[----:B-----5:R-:W-:-:S04]  /*0120*/  IMAD.WIDE R2, R7, 0x4, R10 ;  /* 0x0000000407027825 */ /* 0x020fc800078e020a */
[----:B------:R-:W-:-:S04]  /*0130*/  IMAD.WIDE R8, R9, 0x4, R10 ;  /* 0x0000000409087825 */ /* 0x000fc800078e020a */
[----:B------:R-:W-:Y:S02]  /*0140*/  IMAD.WIDE R10, R13, 0x4, R10 ;  /* 0x000000040d0a7825 */ /* 0x000fe400078e020a */
[----:B----4-:R-:W2:Y:S04]  /*0150*/  LDG.E R13, desc[UR6][R2.64] ;  /* 0x00000006020d7981 */ /* 0x010ea8000c1e1900 */
[----:B------:R-:W3:Y:S04]  /*0160*/  LDG.E R8, desc[UR6][R8.64] ;  /* 0x0000000608087981 */ /* 0x000ee8000c1e1900 */
[----:B------:R0:W4:Y:S01]  /*0170*/  LDG.E R10, desc[UR6][R10.64] ;  /* 0x000000060a0a7981 */ /* 0x000122000c1e1900 */
[----:B------:R-:W1:Y:S01]  /*0180*/  S2UR UR5, SR_CgaCtaId ;  /* 0x00000000000579c3 */ /* 0x000e620000008800 */
[----:B------:R-:W-:Y:S01]  /*0190*/  IMAD.IADD R4, R12, 0x1, R5 ;  /* 0x000000010c047824 */ /* 0x000fe200078e0205 */
[----:B------:R-:W-:Y:S01]  /*01a0*/  UMOV UR4, 0x400 ;  /* 0x0000040000047882 */ /* 0x000fe20000000000 */
[----:B------:R-:W-:-:S02]  /*01b0*/  ISETP.GE.AND P0, PT, R5, 0x1, PT ;  /* 0x000000010500780c */ /* 0x000fc40003f06270 */
[CC--:B------:R-:W-:Y:S01]  /*01c0*/  IMAD R7, R4.reuse, R5.reuse, RZ ;  /* 0x0000000504077224 */ /* 0x0c0fe200078e02ff */
[-C--:B------:R-:W-:Y:S01]  /*01d0*/  IADD3 R6, PT, PT, R4, R5.reuse, RZ ;  /* 0x0000000504067210 */ /* 0x080fe20007ffe0ff */
[----:B------:R-:W-:-:S04]  /*01e0*/  IMAD R4, R12, R5, R0 ;  /* 0x000000050c047224 */ /* 0x000fc800078e0200 */
[--C-:B------:R-:W-:Y:S02]  /*01f0*/  IMAD R12, R6, R5, R0.reuse ;  /* 0x00000005060c7224 */ /* 0x100fe400078e0200 */
[----:B------:R-:W-:Y:S01]  /*0200*/  IMAD.IADD R6, R7, 0x1, R0 ;  /* 0x0000000107067824 */ /* 0x000fe200078e0200 */
[----:B-1----:R-:W-:-:S06]  /*0210*/  ULEA UR4, UR5, UR4, 0x18 ;  /* 0x0000000405047291 */ /* 0x002fcc000f8ec0ff */
[----:B------:R-:W-:Y:S02]  /*0220*/  LEA R4, R4, UR4, 0x2 ;  /* 0x0000000404047c11 */ /* 0x000fe4000f8e10ff */
[----:B0-----:R-:W-:Y:S02]  /*0230*/  LEA R11, R6, UR4, 0x2 ;  /* 0x00000004060b7c11 */ /* 0x001fe4000f8e10ff */
[----:B------:R-:W-:Y:S01]  /*0240*/  LEA R15, R12, UR4, 0x2 ;  /* 0x000000040c0f7c11 */ /* 0x000fe2000f8e10ff */
[----:B--2---:R0:W-:Y:S04]  /*0250*/  STS [R4], R13 ;  /* 0x0000000d04007388 */ /* 0x0041e80000000800 */
[----:B---3--:R0:W-:Y:S04]  /*0260*/  STS [R11], R8 ;  /* 0x000000080b007388 */ /* 0x0081e80000000800 */
[----:B----4-:R0:W-:Y:S01]  /*0270*/  STS [R15], R10 ;  /* 0x0000000a0f007388 */ /* 0x0101e20000000800 */
[----:B------:R-:W-:Y:S06]  /*0280*/  BAR.SYNC.DEFER_BLOCKING 0x0 ;  /* 0x0000000000007b1d */ /* 0x000fec0000010000 */
[----:B------:R0:W1:Y:S01]  /*0290*/  LDS R9, [R4] ;  /* 0x0000000004097984 */ /* 0x0000620000000800 */
[----:B------:R-:W-:Y:S05]  /*02a0*/  @!P0 BRA `(.L_x_0) ;  /* 0x0000000800508947 */ /* 0x000fea0003800000 */
[C---:B------:R-:W-:Y:S01]  /*02b0*/  ISETP.GE.U32.AND P1, PT, R5.reuse, 0x8, PT ;  /* 0x000000080500780c */ /* 0x040fe20003f26070 */
[----:B------:R-:W-:Y:S01]  /*02c0*/  IMAD.MOV.U32 R6, RZ, RZ, RZ ;  /* 0x000000ffff067224 */ /* 0x000fe200078e00ff */
[----:B0-----:R-:W-:-:S04]  /*02d0*/  LOP3.LUT R15, R5, 0x7, RZ, 0xc0, !PT ;  /* 0x00000007050f7812 */ /* 0x001fc800078ec0ff */
[----:B------:R-:W-:-:S07]  /*02e0*/  ISETP.NE.AND P0, PT, R15, RZ, PT ;  /* 0x000000ff0f00720c */ /* 0x000fce0003f05270 */
[----:B------:R-:W-:Y:S06]  /*02f0*/  @!P1 BRA `(.L_x_1) ;  /* 0x0000000400149947 */ /* 0x000fec0003800000 */
[----:B------:R-:W0:Y:S01]  /*0300*/  LDC R8, c[0x0][0x38c] ;  /* 0x0000e300ff087b82 */ /* 0x000e220000000800 */
[----:B------:R-:W-:Y:S01]  /*0310*/  IMAD R11, R5, R5, RZ ;  /* 0x00000005050b7224 */ /* 0x000fe200078e02ff */
[----:B------:R-:W-:Y:S02]  /*0320*/  LEA R10, R7, UR4, 0x2 ;  /* 0x00000004070a7c11 */ /* 0x000fe4000f8e10ff */
[----:B------:R-:W-:Y:S02]  /*0330*/  LOP3.LUT R6, R5, 0x7ffffff8, RZ, 0xc0, !PT ;  /* 0x7ffffff805067812 */ /* 0x000fe400078ec0ff */
[----:B------:R-:W-:Y:S01]  /*0340*/  LEA R12, R11, R0, 0x1 ;  /* 0x000000000b0c7211 */ /* 0x000fe200078e08ff */
[----:B------:R-:W-:Y:S02]  /*0350*/  VIADD R10, R10, 0x10 ;  /* 0x000000100a0a7836 */ /* 0x000fe40000000000 */
[----:B------:R-:W-:Y:S01]  /*0360*/  IMAD.MOV R11, RZ, RZ, -R6 ;  /* 0x000000ffff0b7224 */ /* 0x000fe200078e0a06 */
[----:B------:R-:W-:-:S07]  /*0370*/  LEA R12, R12, UR4, 0x2 ;  /* 0x000000040c0c7c11 */ /* 0x000fce000f8e10ff */
.L_x_2:
[----:B------:R-:W-:Y:S01]  /*0380*/  LDS R5, [R10+-0x10] ;  /* 0xfffff0000a057984 */ /* 0x000fe20000000800 */
[----:B------:R-:W-:-:S03]  /*0390*/  VIADD R11, R11, 0x8 ;  /* 0x000000080b0b7836 */ /* 0x000fc60000000000 */
[----:B--2---:R-:W2:Y:S02]  /*03a0*/  LDS R14, [R12] ;  /* 0x000000000c0e7984 */ /* 0x004ea40000000800 */
[----:B------:R-:W-:Y:S02]  /*03b0*/  ISETP.NE.AND P2, PT, R11, RZ, PT ;  /* 0x000000ff0b00720c */ /* 0x000fe40003f45270 */
[----:B--2---:R-:W-:Y:S01]  /*03c0*/  IADD3 R16, PT, PT, R5, R14, RZ ;  /* 0x0000000e05107210 */ /* 0x004fe20007ffe0ff */
[----:B0-----:R-:W-:-:S03]  /*03d0*/  IMAD.MOV.U32 R5, RZ, RZ, R8 ;  /* 0x000000ffff057224 */ /* 0x001fc600078e0008 */
[----:B-1----:R-:W-:Y:S01]  /*03e0*/  ISETP.GT.AND P1, PT, R9, R16, PT ;  /* 0x000000100900720c */ /* 0x002fe20003f24270 */
[C-C-:B------:R-:W-:Y:S02]  /*03f0*/  IMAD R18, R5.reuse, 0x4, R12.reuse ;  /* 0x0000000405127824 */ /* 0x140fe400078e020c */
[C---:B------:R-:W-:Y:S02]  /*0400*/  IMAD R12, R5.reuse, 0x20, R12 ;  /* 0x00000020050c7824 */ /* 0x040fe400078e020c */
[----:B------:R-:W-:-:S08]  /*0410*/  IMAD R20, R5, 0x4, R18 ;  /* 0x0000000405147824 */ /* 0x000fd000078e0212 */
[----:B------:R-:W-:Y:S01]  /*0420*/  @P1 STS [R4], R16 ;  /* 0x0000001004001388 */ /* 0x000fe20000000800 */
[----:B------:R-:W-:-:S03]  /*0430*/  @P1 MOV R9, R16 ;  /* 0x0000001000091202 */ /* 0x000fc60000000f00 */
[----:B------:R-:W-:Y:S04]  /*0440*/  LDS R13, [R10+-0xc] ;  /* 0xfffff4000a0d7984 */ /* 0x000fe80000000800 */
[----:B------:R0:W1:Y:S02]  /*0450*/  LDS R14, [R18] ;  /* 0x00000000120e7984 */ /* 0x0000640000000800 */
[----:B0-----:R-:W-:Y:S02]  /*0460*/  IMAD R18, R5, 0x4, R20 ;  /* 0x0000000405127824 */ /* 0x001fe400078e0214 */
[----:B-1----:R-:W-:-:S05]  /*0470*/  IMAD.IADD R17, R13, 0x1, R14 ;  /* 0x000000010d117824 */ /* 0x002fca00078e020e */
[----:B------:R-:W-:-:S13]  /*0480*/  ISETP.GT.AND P1, PT, R9, R17, PT ;  /* 0x000000110900720c */ /* 0x000fda0003f24270 */
        /* <DEDUP_REMOVED lines=16> */
[----:B------:R-:W-:Y:S04]  /*0590*/  LDS R13, [R10] ;  /* 0x000000000a0d7984 */ /* 0x000fe80000000800 */
[----:B------:R0:W1:Y:S02]  /*05a0*/  LDS R14, [R20] ;  /* 0x00000000140e7984 */ /* 0x0000640000000800 */
[----:B0-----:R-:W-:Y:S02]  /*05b0*/  IMAD R20, R5, 0x4, R18 ;  /* 0x0000000405147824 */ /* 0x001fe400078e0212 */
[----:B-1----:R-:W-:-:S05]  /*05c0*/  IMAD.IADD R16, R13, 0x1, R14 ;  /* 0x000000010d107824 */ /* 0x002fca00078e020e */
[----:B------:R-:W-:-:S13]  /*05d0*/  ISETP.GT.AND P1, PT, R9, R16, PT ;  /* 0x000000100900720c */ /* 0x000fda0003f24270 */
[----:B------:R-:W-:Y:S01]  /*05e0*/  @P1 STS [R4], R16 ;  /* 0x0000001004001388 */ /* 0x000fe20000000800 */
[----:B------:R-:W-:-:S03]  /*05f0*/  @P1 MOV R9, R16 ;  /* 0x0000001000091202 */ /* 0x000fc60000000f00 */
[----:B------:R-:W-:Y:S04]  /*0600*/  LDS R13, [R10+0x4] ;  /* 0x000004000a0d7984 */ /* 0x000fe80000000800 */
[----:B------:R-:W0:Y:S02]  /*0610*/  LDS R14, [R18] ;  /* 0x00000000120e7984 */ /* 0x000e240000000800 */
[----:B0-----:R-:W-:-:S05]  /*0620*/  IMAD.IADD R17, R13, 0x1, R14 ;  /* 0x000000010d117824 */ /* 0x001fca00078e020e */
[----:B------:R-:W-:-:S13]  /*0630*/  ISETP.GT.AND P1, PT, R9, R17, PT ;  /* 0x000000110900720c */ /* 0x000fda0003f24270 */
[----:B------:R-:W-:Y:S01]  /*0640*/  @P1 STS [R4], R17 ;  /* 0x0000001104001388 */ /* 0x000fe20000000800 */
[----:B------:R-:W-:-:S03]  /*0650*/  @P1 MOV R9, R17 ;  /* 0x0000001100091202 */ /* 0x000fc60000000f00 */
[----:B------:R-:W-:Y:S04]  /*0660*/  LDS R13, [R10+0x8] ;  /* 0x000008000a0d7984 */ /* 0x000fe80000000800 */
[----:B------:R-:W0:Y:S02]  /*0670*/  LDS R14, [R20] ;  /* 0x00000000140e7984 */ /* 0x000e240000000800 */
[----:B0-----:R-:W-:Y:S02]  /*0680*/  IMAD.IADD R16, R13, 0x1, R14 ;  /* 0x000000010d107824 */ /* 0x001fe400078e020e */
[----:B------:R-:W-:-:S03]  /*0690*/  IMAD R14, R5, 0x4, R20 ;  /* 0x00000004050e7824 */ /* 0x000fc600078e0214 */
[----:B------:R-:W-:-:S13]  /*06a0*/  ISETP.GT.AND P1, PT, R9, R16, PT ;  /* 0x000000100900720c */ /* 0x000fda0003f24270 */
[----:B------:R-:W-:Y:S01]  /*06b0*/  @P1 STS [R4], R16 ;  /* 0x0000001004001388 */ /* 0x000fe20000000800 */
[----:B------:R-:W-:-:S03]  /*06c0*/  @P1 MOV R9, R16 ;  /* 0x0000001000091202 */ /* 0x000fc60000000f00 */
[----:B------:R-:W-:Y:S04]  /*06d0*/  LDS R14, [R14] ;  /* 0x000000000e0e7984 */ /* 0x000fe80000000800 */
[----:B------:R0:W1:Y:S02]  /*06e0*/  LDS R13, [R10+0xc] ;  /* 0x00000c000a0d7984 */ /* 0x0000640000000800 */
[----:B0-----:R-:W-:Y:S02]  /*06f0*/  VIADD R10, R10, 0x20 ;  /* 0x000000200a0a7836 */ /* 0x001fe40000000000 */
[----:B-1----:R-:W-:-:S05]  /*0700*/  IMAD.IADD R13, R13, 0x1, R14 ;  /* 0x000000010d0d7824 */ /* 0x002fca00078e020e */
[----:B------:R-:W-:-:S13]  /*0710*/  ISETP.GT.AND P1, PT, R9, R13, PT ;  /* 0x0000000d0900720c */ /* 0x000fda0003f24270 */
[----:B------:R2:W-:Y:S01]  /*0720*/  @P1 STS [R4], R13 ;  /* 0x0000000d04001388 */ /* 0x0005e20000000800 */
[----:B------:R-:W-:Y:S01]  /*0730*/  @P1 MOV R9, R13 ;  /* 0x0000000d00091202 */ /* 0x000fe20000000f00 */
[----:B------:R-:W-:Y:S06]  /*0740*/  @P2 BRA `(.L_x_2) ;  /* 0xfffffffc000c2947 */ /* 0x000fec000383ffff */
.L_x_1:
[----:B------:R-:W-:Y:S05]  /*0750*/  @!P0 BRA `(.L_x_0) ;  /* 0x0000000400248947 */ /* 0x000fea0003800000 */
[----:B------:R-:W-:Y:S02]  /*0760*/  ISETP.GE.U32.AND P1, PT, R15, 0x4, PT ;  /* 0x000000040f00780c */ /* 0x000fe40003f26070 */
[----:B------:R-:W-:-:S04]  /*0770*/  LOP3.LUT R17, R5, 0x3, RZ, 0xc0, !PT ;  /* 0x0000000305117812 */ /* 0x000fc800078ec0ff */
[----:B------:R-:W-:-:S07]  /*0780*/  ISETP.NE.AND P0, PT, R17, RZ, PT ;  /* 0x000000ff1100720c */ /* 0x000fce0003f05270 */
[----:B------:R-:W-:Y:S06]  /*0790*/  @!P1 BRA `(.L_x_3) ;  /* 0x0000000000849947 */ /* 0x000fec0003800000 */
[----:B------:R-:W-:Y:S01]  /*07a0*/  LEA R10, R5, R6, 0x1 ;  /* 0x00000006050a7211 */ /* 0x000fe200078e08ff */
[----:B------:R-:W-:Y:S01]  /*07b0*/  IMAD.IADD R8, R7, 0x1, R6 ;  /* 0x0000000107087824 */ /* 0x000fe200078e0206 */
[----:B------:R-:W-:-:S03]  /*07c0*/  IADD3 R6, PT, PT, R6, 0x4, RZ ;  /* 0x0000000406067810 */ /* 0x000fc60007ffe0ff */
[----:B------:R-:W-:Y:S01]  /*07d0*/  IMAD R10, R10, R5, R0 ;  /* 0x000000050a0a7224 */ /* 0x000fe200078e0200 */
[----:B------:R-:W-:-:S04]  /*07e0*/  LEA R12, R8, UR4, 0x2 ;  /* 0x00000004080c7c11 */ /* 0x000fc8000f8e10ff */
[----:B------:R-:W-:Y:S01]  /*07f0*/  LEA R10, R10, UR4, 0x2 ;  /* 0x000000040a0a7c11 */ /* 0x000fe2000f8e10ff */
[----:B------:R-:W-:Y:S03]  /*0800*/  LDS R8, [R12] ;  /* 0x000000000c087984 */ /* 0x000fe60000000800 */
[C---:B------:R-:W-:Y:S01]  /*0810*/  LEA R14, R5.reuse, R10, 0x2 ;  /* 0x0000000a050e7211 */ /* 0x040fe200078e10ff */
[----:B------:R0:W2:Y:S03]  /*0820*/  LDS R11, [R10] ;  /* 0x000000000a0b7984 */ /* 0x0000a60000000800 */
[----:B------:R-:W-:-:S04]  /*0830*/  LEA R16, R5, R14, 0x2 ;  /* 0x0000000e05107211 */ /* 0x000fc800078e10ff */
[----:B0-----:R-:W-:Y:S01]  /*0840*/  LEA R10, R5, R16, 0x2 ;  /* 0x00000010050a7211 */ /* 0x001fe200078e10ff */
[----:B--2---:R-:W-:-:S05]  /*0850*/  IMAD.IADD R13, R8, 0x1, R11 ;  /* 0x00000001080d7824 */ /* 0x004fca00078e020b */
[----:B-1----:R-:W-:-:S13]  /*0860*/  ISETP.GT.AND P1, PT, R9, R13, PT ;  /* 0x0000000d0900720c */ /* 0x002fda0003f24270 */
[----:B------:R-:W-:Y:S01]  /*0870*/  @P1 STS [R4], R13 ;  /* 0x0000000d04001388 */ /* 0x000fe20000000800 */
[----:B------:R-:W-:-:S03]  /*0880*/  @P1 IMAD.MOV.U32 R9, RZ, RZ, R13 ;  /* 0x000000ffff091224 */ /* 0x000fc600078e000d */
[----:B------:R-:W-:Y:S04]  /*0890*/  LDS R8, [R12+0x4] ;  /* 0x000004000c087984 */ /* 0x000fe80000000800 */
[----:B------:R-:W0:Y:S02]  /*08a0*/  LDS R11, [R14] ;  /* 0x000000000e0b7984 */ /* 0x000e240000000800 */
[----:B0-----:R-:W-:-:S05]  /*08b0*/  IMAD.IADD R15, R8, 0x1, R11 ;  /* 0x00000001080f7824 */ /* 0x001fca00078e020b */
[----:B------:R-:W-:-:S13]  /*08c0*/  ISETP.GT.AND P1, PT, R9, R15, PT ;  /* 0x0000000f0900720c */ /* 0x000fda0003f24270 */
        /* <DEDUP_REMOVED lines=12> */
[----:B------:R0:W-:Y:S01]  /*0990*/  @P1 STS [R4], R8 ;  /* 0x0000000804001388 */ /* 0x0001e20000000800 */
[----:B------:R-:W-:-:S07]  /*09a0*/  @P1 IMAD.MOV.U32 R9, RZ, RZ, R8 ;  /* 0x000000ffff091224 */ /* 0x000fce00078e0008 */
.L_x_3:
[----:B------:R-:W-:Y:S05]  /*09b0*/  @!P0 BRA `(.L_x_0) ;  /* 0x00000000008c8947 */ /* 0x000fea0003800000 */
[----:B------:R-:W-:Y:S02]  /*09c0*/  ISETP.NE.AND P1, PT, R17, 0x1, PT ;  /* 0x000000011100780c */ /* 0x000fe40003f25270 */
[----:B0-----:R-:W-:-:S04]  /*09d0*/  LOP3.LUT R8, R5, 0x1, RZ, 0xc0, !PT ;  /* 0x0000000105087812 */ /* 0x001fc800078ec0ff */
[----:B------:R-:W-:-:S07]  /*09e0*/  ISETP.NE.U32.AND P0, PT, R8, 0x1, PT ;  /* 0x000000010800780c */ /* 0x000fce0003f05070 */
[----:B------:R-:W-:Y:S06]  /*09f0*/  @!P1 BRA `(.L_x_4) ;  /* 0x00000000004c9947 */ /* 0x000fec0003800000 */
[----:B------:R-:W-:Y:S01]  /*0a00*/  IMAD R10, R5, 0x2, R6 ;  /* 0x00000002050a7824 */ /* 0x000fe200078e0206 */
[----:B------:R-:W-:Y:S01]  /*0a10*/  IADD3 R8, PT, PT, R7, R6, RZ ;  /* 0x0000000607087210 */ /* 0x000fe20007ffe0ff */
[----:B------:R-:W-:Y:S02]  /*0a20*/  VIADD R6, R6, 0x2 ;  /* 0x0000000206067836 */ /* 0x000fe40000000000 */
[----:B------:R-:W-:Y:S01]  /*0a30*/  IMAD R10, R10, R5, R0 ;  /* 0x000000050a0a7224 */ /* 0x000fe200078e0200 */
[----:B--2---:R-:W-:-:S04]  /*0a40*/  LEA R13, R8, UR4, 0x2 ;  /* 0x00000004080d7c11 */ /* 0x004fc8000f8e10ff */
[----:B------:R-:W-:Y:S01]  /*0a50*/  LEA R14, R10, UR4, 0x2 ;  /* 0x000000040a0e7c11 */ /* 0x000fe2000f8e10ff */
[----:B------:R-:W-:Y:S04]  /*0a60*/  LDS R8, [R13] ;  /* 0x000000000d087984 */ /* 0x000fe80000000800 */
[----:B------:R-:W0:Y:S01]  /*0a70*/  LDS R11, [R14] ;  /* 0x000000000e0b7984 */ /* 0x000e220000000800 */
[----:B------:R-:W-:Y:S02]  /*0a80*/  IMAD R10, R5, 0x4, R14 ;  /* 0x00000004050a7824 */ /* 0x000fe400078e020e */
[----:B0-----:R-:W-:-:S05]  /*0a90*/  IMAD.IADD R12, R8, 0x1, R11 ;  /* 0x00000001080c7824 */ /* 0x001fca00078e020b */
[----:B-1----:R-:W-:-:S13]  /*0aa0*/  ISETP.GT.AND P1, PT, R9, R12, PT ;  /* 0x0000000c0900720c */ /* 0x002fda0003f24270 */
[----:B------:R-:W-:Y:S01]  /*0ab0*/  @P1 STS [R4], R12 ;  /* 0x0000000c04001388 */ /* 0x000fe20000000800 */
[----:B------:R-:W-:-:S03]  /*0ac0*/  @P1 MOV R9, R12 ;  /* 0x0000000c00091202 */ /* 0x000fc60000000f00 */
[----:B------:R-:W-:Y:S04]  /*0ad0*/  LDS R8, [R13+0x4] ;  /* 0x000004000d087984 */ /* 0x000fe80000000800 */
[----:B------:R-:W0:Y:S02]  /*0ae0*/  LDS R11, [R10] ;  /* 0x000000000a0b7984 */ /* 0x000e240000000800 */
[----:B0-----:R-:W-:-:S05]  /*0af0*/  IMAD.IADD R8, R8, 0x1, R11 ;  /* 0x0000000108087824 */ /* 0x001fca00078e020b */
[----:B------:R-:W-:-:S13]  /*0b00*/  ISETP.GT.AND P1, PT, R9, R8, PT ;  /* 0x000000080900720c */ /* 0x000fda0003f24270 */
[----:B------:R0:W-:Y:S01]  /*0b10*/  @P1 STS [R4], R8 ;  /* 0x0000000804001388 */ /* 0x0001e20000000800 */
[----:B------:R-:W-:-:S07]  /*0b20*/  @P1 MOV R9, R8 ;  /* 0x0000000800091202 */ /* 0x000fce0000000f00 */
.L_x_4:
[----:B------:R-:W-:Y:S05]  /*0b30*/  @P0 BRA `(.L_x_0) ;  /* 0x00000000002c0947 */ /* 0x000fea0003800000 */
[----:B0-----:R-:W-:Y:S01]  /*0b40*/  IMAD R8, R5, 0x2, R6 ;  /* 0x0000000205087824 */ /* 0x001fe200078e0206 */
[----:B------:R-:W-:-:S03]  /*0b50*/  IADD3 R6, PT, PT, R7, R6, RZ ;  /* 0x0000000607067210 */ /* 0x000fc60007ffe0ff */
[----:B------:R-:W-:Y:S01]  /*0b60*/  IMAD R8, R8, R5, R0 ;  /* 0x0000000508087224 */ /* 0x000fe200078e0200 */
[----:B------:R-:W-:-:S04]  /*0b70*/  LEA R6, R6, UR4, 0x2 ;  /* 0x0000000406067c11 */ /* 0x000fc8000f8e10ff */
[----:B------:R-:W-:Y:S02]  /*0b80*/  LEA R8, R8, UR4, 0x2 ;  /* 0x0000000408087c11 */ /* 0x000fe4000f8e10ff */
[----:B------:R-:W-:Y:S04]  /*0b90*/  LDS R6, [R6] ;  /* 0x0000000006067984 */ /* 0x000fe80000000800 */
[----:B------:R-:W0:Y:S02]  /*0ba0*/  LDS R5, [R8] ;  /* 0x0000000008057984 */ /* 0x000e240000000800 */
[----:B0-----:R-:W-:-:S05]  /*0bb0*/  IMAD.IADD R5, R6, 0x1, R5 ;  /* 0x0000000106057824 */ /* 0x001fca00078e0205 */
[----:B-1----:R-:W-:-:S13]  /*0bc0*/  ISETP.GT.AND P0, PT, R9, R5, PT ;  /* 0x000000050900720c */ /* 0x002fda0003f04270 */
[----:B------:R3:W-:Y:S01]  /*0bd0*/  @P0 STS [R4], R5 ;  /* 0x0000000504000388 */ /* 0x0007e20000000800 */
[----:B------:R-:W-:-:S07]  /*0be0*/  @P0 MOV R9, R5 ;  /* 0x0000000500090202 */ /* 0x000fce0000000f00 */
.L_x_0:
[----:B-1----:R-:W-:Y:S01]  /*0bf0*/  STG.E desc[UR6][R2.64], R9 ;  /* 0x0000000902007986 */ /* 0x002fe2000c101906 */
[----:B------:R-:W-:Y:S06]  /*0c00*/  BAR.SYNC.DEFER_BLOCKING 0x0 ;  /* 0x0000000000007b1d */ /* 0x000fec0000010000 */
[----:B------:R-:W-:Y:S05]  /*0c10*/  EXIT ;  /* 0x000000000000794d */ /* 0x000fea0003800000 */
.L_x_5:
[----:B------:R-:W-:-:S00]  /*0c20*/  BRA `(.L_x_5) ;  /* 0xfffffffc00fc7947 */ /* 0x000fc0000383ffff */
[----:B------:R-:W-:-:S00]  /*0c30*/  NOP ;  /* 0x0000000000007918 */ /* 0x000fc00000000000 */
        /* <DEDUP_REMOVED lines=12> */
.L_x_28:


//--------------------- .text._Z7Phase_2Piiii     --------------------------
	.section	.text._Z7Phase_2Piiii,"ax",@progbits
	.align	128
        .global         _Z7Phase_2Piiii
        .type           _Z7Phase_2Piiii,@function
        .size           _Z7Phase_2Piiii,(.L_x_29 - _Z7Phase_2Piiii)
        .other          _Z7Phase_2Piiii,@"STO_CUDA_ENTRY STV_DEFAULT"
_Z7Phase_2Piiii:
.text._Z7Phase_2Piiii:
[----:B------:R-:W-:Y:S01]  /*0000*/  LDC R1, c[0x0][0x37c] ;  /* 0x0000df00ff017b82 */ /* 0x000fe20000000800 */
[----:B------:R-:W0:Y:S07]  /*0010*/  LDCU UR4, c[0x0][0x38c] ;  /* 0x00007180ff0477ac */ /* 0x000e2e0008000800 */
[----:B------:R-:W1:Y:S01]  /*0020*/  LDC R2, c[0x0][0x390] ;  /* 0x0000e400ff027b82 */ /* 0x000e620000000800 */
[----:B------:R-:W2:Y:S01]  /*0030*/  LDCU.64 UR6, c[0x0][0x358] ;  /* 0x00006b00ff0677ac */ /* 0x000ea20008000a00 */
[----:B0-----:R-:W-:-:S06]  /*0040*/  IMAD.U32 R21, RZ, RZ, UR4 ;  /* 0x00000004ff157e24 */ /* 0x001fcc000f8e00ff */
[----:B------:R-:W0:Y:S01]  /*0050*/  S2UR UR4, SR_CTAID.X ;  /* 0x00000000000479c3 */ /* 0x000e220000002500 */
[----:B------:R-:W-:Y:S02]  /*0060*/  IABS R6, R21 ;  /* 0x0000001500067213 */ /* 0x000fe40000000000 */
[----:B-1----:R-:W-:Y:S02]  /*0070*/  IABS R7, R2 ;  /* 0x0000000200077213 */ /* 0x002fe40000000000 */
[----:B------:R-:W1:Y:S08]  /*0080*/  I2F.RP R0, R6 ;  /* 0x0000000600007306 */ /* 0x000e700000209400 */
[----:B-1----:R-:W1:Y:S01]  /*0090*/  MUFU.RCP R0, R0 ;  /* 0x0000000000007308 */ /* 0x002e620000001000 */
[----:B0-----:R-:W-:Y:S01]  /*00a0*/  UISETP.NE.AND UP0, UPT, UR4, 0x1, UPT ;  /* 0x000000010400788c */ /* 0x001fe2000bf05270 */
[----:B-1----:R-:W-:-:S06]  /*00b0*/  VIADD R4, R0, 0xffffffe ;  /* 0x0ffffffe00047836 */ /* 0x002fcc0000000000 */
[----:B------:R0:W1:Y:S02]  /*00c0*/  F2I.FTZ.U32.TRUNC.NTZ R5, R4 ;  /* 0x0000000400057305 */ /* 0x000064000021f000 */
[----:B0-----:R-:W-:Y:S02]  /*00d0*/  IMAD.MOV.U32 R4, RZ, RZ, RZ ;  /* 0x000000ffff047224 */ /* 0x001fe400078e00ff */
[----:B-1----:R-:W-:-:S04]  /*00e0*/  IMAD.MOV R3, RZ, RZ, -R5 ;  /* 0x000000ffff037224 */ /* 0x002fc800078e0a05 */
[----:B------:R-:W-:-:S04]  /*00f0*/  IMAD R3, R3, R6, RZ ;  /* 0x0000000603037224 */ /* 0x000fc800078e02ff */
[----:B------:R-:W-:Y:S01]  /*0100*/  IMAD.HI.U32 R5, R5, R3, R4 ;  /* 0x0000000305057227 */ /* 0x000fe200078e0004 */
[----:B------:R-:W-:Y:S02]  /*0110*/  MOV R3, R7 ;  /* 0x0000000700037202 */ /* 0x000fe40000000f00 */
[----:B------:R-:W0:Y:S03]  /*0120*/  S2R R7, SR_TID.X ;  /* 0x0000000000077919 */ /* 0x000e260000002100 */
[----:B------:R-:W-:-:S04]  /*0130*/  IMAD.HI.U32 R0, R5, R3, RZ ;  /* 0x0000000305007227 */ /* 0x000fc800078e00ff */
[----:B------:R-:W-:-:S04]  /*0140*/  IMAD.MOV R5, RZ, RZ, -R0 ;  /* 0x000000ffff057224 */ /* 0x000fc800078e0a00 */
[----:B------:R-:W-:-:S05]  /*0150*/  IMAD R3, R6, R5, R3 ;  /* 0x0000000506037224 */ /* 0x000fca00078e0203 */
[----:B------:R-:W-:-:S13]  /*0160*/  ISETP.GT.U32.AND P1, PT, R6, R3, PT ;  /* 0x000000030600720c */ /* 0x000fda0003f24070 */
[----:B------:R-:W-:Y:S02]  /*0170*/  @!P1 IMAD.IADD R3, R3, 0x1, -R6 ;  /* 0x0000000103039824 */ /* 0x000fe400078e0a06 */
[----:B------:R-:W-:Y:S01]  /*0180*/  @!P1 VIADD R0, R0, 0x1 ;  /* 0x0000000100009836 */ /* 0x000fe20000000000 */
[----:B------:R-:W-:Y:S02]  /*0190*/  ISETP.NE.AND P1, PT, R21, RZ, PT ;  /* 0x000000ff1500720c */ /* 0x000fe40003f25270 */
[----:B------:R-:W-:Y:S02]  /*01a0*/  ISETP.GE.U32.AND P0, PT, R3, R6, PT ;  /* 0x000000060300720c */ /* 0x000fe40003f06070 */
[----:B------:R-:W-:-:S04]  /*01b0*/  LOP3.LUT R3, R2, R21, RZ, 0x3c, !PT ;  /* 0x0000001502037212 */ /* 0x000fc800078e3cff */
[----:B------:R-:W-:-:S07]  /*01c0*/  ISETP.GE.AND P2, PT, R3, RZ, PT ;  /* 0x000000ff0300720c */ /* 0x000fce0003f46270 */
[----:B------:R-:W-:-:S06]  /*01d0*/  @P0 IADD3 R0, PT, PT, R0, 0x1, RZ ;  /* 0x0000000100000810 */ /* 0x000fcc0007ffe0ff */
[----:B------:R-:W-:Y:S01]  /*01e0*/  @!P2 IMAD.MOV R0, RZ, RZ, -R0 ;  /* 0x000000ffff00a224 */ /* 0x000fe200078e0a00 */
[----:B------:R-:W-:Y:S01]  /*01f0*/  @!P1 LOP3.LUT R0, RZ, R21, RZ, 0x33, !PT ;  /* 0x00000015ff009212 */ /* 0x000fe200078e33ff */
[----:B0-2---:R-:W-:Y:S06]  /*0200*/  BRA.U UP0, `(.L_x_6) ;  /* 0x00000001005c7547 */ /* 0x005fec000b800000 */
[----:B------:R-:W0:Y:S01]  /*0210*/  I2F.U32.RP R3, R0 ;  /* 0x0000000000037306 */ /* 0x000e220000209000 */
[----:B------:R-:W1:Y:S01]  /*0220*/  S2UR UR4, SR_CTAID.Y ;  /* 0x00000000000479c3 */ /* 0x000e620000002600 */
[----:B------:R-:W1:Y:S01]  /*0230*/  LDCU UR5, c[0x0][0x388] ;  /* 0x00007100ff0577ac */ /* 0x000e620008000800 */
[----:B------:R-:W-:Y:S01]  /*0240*/  IMAD.MOV R9, RZ, RZ, -R0 ;  /* 0x000000ffff097224 */ /* 0x000fe200078e0a00 */
[----:B------:R-:W-:-:S04]  /*0250*/  ISETP.NE.U32.AND P1, PT, R0, RZ, PT ;  /* 0x000000ff0000720c */ /* 0x000fc80003f25070 */
[----:B0-----:R-:W0:Y:S01]  /*0260*/  MUFU.RCP R3, R3 ;  /* 0x0000000300037308 */ /* 0x001e220000001000 */
[----:B-1----:R-:W-:Y:S01]  /*0270*/  UIADD3.X UR4, UPT, UPT, UR4, UR5, URZ, UPT, !UPT ;  /* 0x0000000504047290 */ /* 0x002fe2000bffe4ff */
[----:B0-----:R-:W-:-:S06]  /*0280*/  VIADD R4, R3, 0xffffffe ;  /* 0x0ffffffe03047836 */ /* 0x001fcc0000000000 */
[----:B------:R0:W1:Y:S02]  /*0290*/  F2I.FTZ.U32.TRUNC.NTZ R5, R4 ;  /* 0x0000000400057305 */ /* 0x000064000021f000 */
[----:B0-----:R-:W-:Y:S02]  /*02a0*/  HFMA2 R4, -RZ, RZ, 0, 0 ;  /* 0x00000000ff047431 */ /* 0x001fe400000001ff */
[----:B-1----:R-:W-:-:S04]  /*02b0*/  IMAD R9, R9, R5, RZ ;  /* 0x0000000509097224 */ /* 0x002fc800078e02ff */
[----:B------:R-:W-:-:S06]  /*02c0*/  IMAD.HI.U32 R5, R5, R9, R4 ;  /* 0x0000000905057227 */ /* 0x000fcc00078e0004 */
[----:B------:R-:W-:-:S04]  /*02d0*/  IMAD.HI.U32 R5, R5, UR4, RZ ;  /* 0x0000000405057c27 */ /* 0x000fc8000f8e00ff */
[----:B------:R-:W-:-:S04]  /*02e0*/  IMAD.MOV R5, RZ, RZ, -R5 ;  /* 0x000000ffff057224 */ /* 0x000fc800078e0a05 */
[----:B------:R-:W-:Y:S01]  /*02f0*/  IMAD R3, R0, R5, UR4 ;  /* 0x0000000400037e24 */ /* 0x000fe2000f8e0205 */
[----:B------:R-:W0:Y:S04]  /*0300*/  LDCU UR4, c[0x0][0x388] ;  /* 0x00007100ff0477ac */ /* 0x000e280008000800 */
[----:B------:R-:W-:-:S13]  /*0310*/  ISETP.GE.U32.AND P0, PT, R3, R0, PT ;  /* 0x000000000300720c */ /* 0x000fda0003f06070 */
[----:B------:R-:W-:-:S05]  /*0320*/  @P0 IMAD.IADD R3, R3, 0x1, -R0 ;  /* 0x0000000103030824 */ /* 0x000fca00078e0a00 */
[----:B------:R-:W-:-:S13]  /*0330*/  ISETP.GE.U32.AND P0, PT, R3, R0, PT ;  /* 0x000000000300720c */ /* 0x000fda0003f06070 */
[----:B------:R-:W-:Y:S01]  /*0340*/  @P0 IMAD.IADD R3, R3, 0x1, -R0 ;  /* 0x0000000103030824 */ /* 0x000fe200078e0a00 */
[----:B------:R-:W-:Y:S02]  /*0350*/  @!P1 LOP3.LUT R3, RZ, R0, RZ, 0x33, !PT ;  /* 0x00000000ff039212 */ /* 0x000fe400078e33ff */
[----:B0-----:R-:W-:Y:S01]  /*0360*/  MOV R0, UR4 ;  /* 0x0000000400007c02 */ /* 0x001fe20008000f00 */
[----:B------:R-:W-:Y:S06]  /*0370*/  BRA `(.L_x_7) ;  /* 0x0000000000587947 */ /* 0x000fec0003800000 */
.L_x_6:
[----:B------:R-:W0:Y:S01]  /*0380*/  I2F.U32.RP R6, R0 ;  /* 0x0000000000067306 */ /* 0x000e220000209000 */
[----:B------:R-:W1:Y:S01]  /*0390*/  S2R R3, SR_CTAID.Y ;  /* 0x0000000000037919 */ /* 0x000e620000002600 */
[----:B------:R-:W1:Y:S01]  /*03a0*/  LDCU UR5, c[0x0][0x388] ;  /* 0x00007100ff0577ac */ /* 0x000e620008000800 */
[----:B------:R-:W-:Y:S01]  /*03b0*/  IMAD.MOV R9, RZ, RZ, -R0 ;  /* 0x000000ffff097224 */ /* 0x000fe200078e0a00 */
[----:B------:R-:W-:-:S04]  /*03c0*/  ISETP.NE.U32.AND P1, PT, R0, RZ, PT ;  /* 0x000000ff0000720c */ /* 0x000fc80003f25070 */
[----:B0-----:R-:W0:Y:S02]  /*03d0*/  MUFU.RCP R6, R6 ;  /* 0x0000000600067308 */ /* 0x001e240000001000 */
[----:B0-----:R-:W-:Y:S01]  /*03e0*/  VIADD R4, R6, 0xffffffe ;  /* 0x0ffffffe06047836 */ /* 0x001fe20000000000 */
[----:B-1----:R-:W-:-:S05]  /*03f0*/  IADD3.X R3, PT, PT, R3, UR5, RZ, PT, !PT ;  /* 0x0000000503037c10 */ /* 0x002fca000bffe4ff */
[----:B------:R0:W1:Y:S02]  /*0400*/  F2I.FTZ.U32.TRUNC.NTZ R5, R4 ;  /* 0x0000000400057305 */ /* 0x000064000021f000 */
[----:B0-----:R-:W-:Y:S02]  /*0410*/  IMAD.MOV.U32 R4, RZ, RZ, RZ ;  /* 0x000000ffff047224 */ /* 0x001fe400078e00ff */
[----:B-1----:R-:W-:-:S04]  /*0420*/  IMAD R9, R9, R5, RZ ;  /* 0x0000000509097224 */ /* 0x002fc800078e02ff */
[----:B------:R-:W-:-:S06]  /*0430*/  IMAD.HI.U32 R8, R5, R9, R4 ;  /* 0x0000000905087227 */ /* 0x000fcc00078e0004 */
[----:B------:R-:W-:-:S05]  /*0440*/  IMAD.HI.U32 R8, R8, R3, RZ ;  /* 0x0000000308087227 */ /* 0x000fca00078e00ff */
[----:B------:R-:W-:-:S05]  /*0450*/  IADD3 R8, PT, PT, -R8, RZ, RZ ;  /* 0x000000ff08087210 */ /* 0x000fca0007ffe1ff */
[----:B------:R-:W-:Y:S02]  /*0460*/  IMAD R5, R0, R8, R3 ;  /* 0x0000000800057224 */ /* 0x000fe400078e0203 */
[----:B------:R-:W0:Y:S03]  /*0470*/  LDC R3, c[0x0][0x388] ;  /* 0x0000e200ff037b82 */ /* 0x000e260000000800 */
[----:B------:R-:W-:-:S13]  /*0480*/  ISETP.GE.U32.AND P0, PT, R5, R0, PT ;  /* 0x000000000500720c */ /* 0x000fda0003f06070 */
[----:B------:R-:W-:-:S05]  /*0490*/  @P0 IMAD.IADD R5, R5, 0x1, -R0 ;  /* 0x0000000105050824 */ /* 0x000fca00078e0a00 */
[----:B------:R-:W-:-:S13]  /*04a0*/  ISETP.GE.U32.AND P0, PT, R5, R0, PT ;  /* 0x000000000500720c */ /* 0x000fda0003f06070 */
[----:B------:R-:W-:Y:S01]  /*04b0*/  @P0 IMAD.IADD R5, R5, 0x1, -R0 ;  /* 0x0000000105050824 */ /* 0x000fe200078e0a00 */
[----:B------:R-:W-:-:S05]  /*04c0*/  @!P1 LOP3.LUT R5, RZ, R0, RZ, 0x33, !PT ;  /* 0x00000000ff059212 */ /* 0x000fca00078e33ff */
[----:B------:R-:W-:-:S07]  /*04d0*/  IMAD.MOV.U32 R0, RZ, RZ, R5 ;  /* 0x000000ffff007224 */ /* 0x000fce00078e0005 */
.L_x_7:
[----:B------:R-:W1:Y:S01]  /*04e0*/  S2R R16, SR_TID.Y ;  /* 0x0000000000107919 */ /* 0x000e620000002200 */
[----:B------:R-:W2:Y:S01]  /*04f0*/  LDC.64 R4, c[0x0][0x380] ;  /* 0x0000e000ff047b82 */ /* 0x000ea20000000a00 */
[-C--:B0-----:R-:W-:Y:S02]  /*0500*/  IMAD R6, R3, R21.reuse, RZ ;  /* 0x0000001503067224 */ /* 0x081fe400078e02ff */
[----:B------:R-:W-:Y:S02]  /*0510*/  IMAD R0, R0, R21, RZ ;  /* 0x0000001500007224 */ /* 0x000fe400078e02ff */
[C-C-:B------:R-:W-:Y:S02]  /*0520*/  IMAD R8, R21.reuse, UR5, R7.reuse ;  /* 0x0000000515087c24 */ /* 0x140fe4000f8e0207 */
[----:B------:R-:W-:Y:S01]  /*0530*/  IMAD.IADD R9, R0, 0x1, R7 ;  /* 0x0000000100097824 */ /* 0x000fe200078e0207 */
[----:B-1----:R-:W-:Y:S01]  /*0540*/  IADD3 R3, PT, PT, R6, R16, RZ ;  /* 0x0000001006037210 */ /* 0x002fe20007ffe0ff */
[----:B------:R-:W-:-:S04]  /*0550*/  IMAD R10, R21, UR5, R16 ;  /* 0x00000005150a7c24 */ /* 0x000fc8000f8e0210 */
[CCC-:B------:R-:W-:Y:S02]  /*0560*/  IMAD R11, R3.reuse, R2.reuse, R9.reuse ;  /* 0x00000002030b7224 */ /* 0x1c0fe400078e0209 */
[-C--:B------:R-:W-:Y:S02]  /*0570*/  IMAD R13, R3, R2.reuse, R8 ;  /* 0x00000002030d7224 */ /* 0x080fe400078e0208 */
[----:B------:R-:W-:Y:S02]  /*0580*/  IMAD R9, R10, R2, R9 ;  /* 0x000000020a097224 */ /* 0x000fe400078e0209 */
[----:B--2---:R-:W-:-:S04]  /*0590*/  IMAD.WIDE R2, R11, 0x4, R4 ;  /* 0x000000040b027825 */ /* 0x004fc800078e0204 */
[--C-:B------:R-:W-:Y:S01]  /*05a0*/  IMAD.WIDE R10, R13, 0x4, R4.reuse ;  /* 0x000000040d0a7825 */ /* 0x100fe200078e0204 */
[----:B------:R-:W2:Y:S03]  /*05b0*/  LDG.E R12, desc[UR6][R2.64] ;  /* 0x00000006020c7981 */ /* 0x000ea6000c1e1900 */
[----:B------:R-:W-:Y:S01]  /*05c0*/  IMAD.WIDE R4, R9, 0x4, R4 ;  /* 0x0000000409047825 */ /* 0x000fe200078e0204 */
[----:B------:R0:W3:Y:S05]  /*05d0*/  LDG.E R13, desc[UR6][R10.64] ;  /* 0x000000060a0d7981 */ /* 0x0000ea000c1e1900 */
[----:B------:R-:W4:Y:S01]  /*05e0*/  LDG.E R4, desc[UR6][R4.64] ;  /* 0x0000000604047981 */ /* 0x000f22000c1e1900 */
[----:B------:R-:W1:Y:S01]  /*05f0*/  S2UR UR5, SR_CgaCtaId ;  /* 0x00000000000579c3 */ /* 0x000e620000008800 */
[----:B------:R-:W-:Y:S01]  /*0600*/  IMAD.IADD R8, R16, 0x1, R21 ;  /* 0x0000000110087824 */ /* 0x000fe200078e0215 */
[----:B------:R-:W-:-:S03]  /*0610*/  UMOV UR4, 0x400 ;  /* 0x0000040000047882 */ /* 0x000fc60000000000 */
[C---:B------:R-:W-:Y:S02]  /*0620*/  IMAD.IADD R14, R8.reuse, 0x1, R21 ;  /* 0x00000001080e7824 */ /* 0x040fe400078e0215 */
[-C--:B------:R-:W-:Y:S01]  /*0630*/  IMAD R8, R8, R21.reuse, RZ ;  /* 0x0000001508087224 */ /* 0x080fe200078e02ff */
[----:B------:R-:W-:Y:S01]  /*0640*/  ISETP.GE.AND P0, PT, R21, 0x1, PT ;  /* 0x000000011500780c */ /* 0x000fe20003f06270 */
[-CC-:B------:R-:W-:Y:S02]  /*0650*/  IMAD R9, R16, R21.reuse, R7.reuse ;  /* 0x0000001510097224 */ /* 0x180fe400078e0207 */
[----:B------:R-:W-:Y:S01]  /*0660*/  IMAD R15, R14, R21, R7 ;  /* 0x000000150e0f7224 */ /* 0x000fe200078e0207 */
[----:B------:R-:W-:Y:S01]  /*0670*/  IADD3 R14, PT, PT, R8, R7, RZ ;  /* 0x00000007080e7210 */ /* 0x000fe20007ffe0ff */
        /* <DEDUP_REMOVED lines=8> */
[----:B------:R-:W-:Y:S05]  /*0700*/  @!P0 BRA `(.L_x_8) ;  /* 0x0000001000b48947 */ /* 0x000fea0003800000 */
[C---:B------:R-:W-:Y:S01]  /*0710*/  ISETP.GE.U32.AND P0, PT, R21.reuse, 0x4, PT ;  /* 0x000000041500780c */ /* 0x040fe20003f06070 */
[----:B0-----:R-:W-:Y:S01]  /*0720*/  IMAD.MOV.U32 R13, RZ, RZ, RZ ;  /* 0x000000ffff0d7224 */ /* 0x001fe200078e00ff */
[----:B------:R-:W-:-:S11]  /*0730*/  LOP3.LUT R12, R21, 0x3, RZ, 0xc0, !PT ;  /* 0x00000003150c7812 */ /* 0x000fd600078ec0ff */
[----:B------:R-:W-:Y:S05]  /*0740*/  @!P0 BRA `(.L_x_9) ;  /* 0x0000000c00908947 */ /* 0x000fea0003800000 */
[----:B------:R0:W1:Y:S01]  /*0750*/  LDS R23, [R9] ;  /* 0x0000000009177984 */ /* 0x0000620000000800 */
[C---:B------:R-:W-:Y:S01]  /*0760*/  LOP3.LUT R13, R21.reuse, 0x7ffffffc, RZ, 0xc0, !PT ;  /* 0x7ffffffc150d7812 */ /* 0x040fe200078ec0ff */
[C---:B------:R-:W-:Y:S01]  /*0770*/  IMAD R17, R21.reuse, R21, RZ ;  /* 0x0000001515117224 */ /* 0x040fe200078e02ff */
[----:B------:R-:W-:Y:S01]  /*0780*/  LEA R19, R8, UR4, 0x2 ;  /* 0x0000000408137c11 */ /* 0x000fe2000f8e10ff */
[----:B------:R-:W2:Y:S01]  /*0790*/  LDCU UR5, c[0x0][0x388] ;  /* 0x00007100ff0577ac */ /* 0x000ea20008000800 */
[C---:B------:R-:W-:Y:S01]  /*07a0*/  LEA R14, R21.reuse, 0x4, 0x3 ;  /* 0x00000004150e7811 */ /* 0x040fe200078e18ff */
[----:B------:R-:W-:Y:S01]  /*07b0*/  IMAD.MOV R20, RZ, RZ, -R13 ;  /* 0x000000ffff147224 */ /* 0x000fe200078e0a0d */
[----:B------:R-:W-:Y:S01]  /*07c0*/  LEA R15, R21, 0x8, 0x3 ;  /* 0x00000008150f7811 */ /* 0x000fe200078e18ff */
[----:B------:R-:W-:Y:S01]  /*07d0*/  VIADD R19, R19, 0x8 ;  /* 0x0000000813137836 */ /* 0x000fe20000000000 */
[----:B------:R-:W-:Y:S02]  /*07e0*/  LEA R16, R21, 0xc, 0x3 ;  /* 0x0000000c15107811 */ /* 0x000fe400078e18ff */
[----:B0-----:R-:W-:-:S07]  /*07f0*/  LEA R18, R7, UR4, 0x2 ;  /* 0x0000000407127c11 */ /* 0x001fce000f8e10ff */
.L_x_18:
[----:B------:R-:W-:Y:S01]  /*0800*/  LEA R4, R17, R18, 0x3 ;  /* 0x0000001211047211 */ /* 0x000fe200078e18ff */
[----:B------:R-:W-:Y:S01]  /*0810*/  LDS R22, [R19+-0x8] ;  /* 0xfffff80013167984 */ /* 0x000fe20000000800 */
[----:B------:R-:W-:Y:S03]  /*0820*/  BSSY.RECONVERGENT B0, `(.L_x_10) ;  /* 0x0000033000007945 */ /* 0x000fe60003800200 */
[----:B0-----:R-:W0:Y:S02]  /*0830*/  LDS R5, [R4] ;  /* 0x0000000004057984 */ /* 0x001e240000000800 */
[----:B0-----:R-:W-:-:S05]  /*0840*/  IMAD.IADD R22, R22, 0x1, R5 ;  /* 0x0000000116167824 */ /* 0x001fca00078e0205 */
[----:B-1----:R-:W-:-:S13]  /*0850*/  ISETP.GT.AND P0, PT, R23, R22, PT ;  /* 0x000000161700720c */ /* 0x002fda0003f04270 */
[----:B--2-4-:R-:W-:Y:S05]  /*0860*/  @!P0 BRA `(.L_x_11) ;  /* 0x0000000000b88947 */ /* 0x014fea0003800000 */
[----:B------:R-:W0:Y:S01]  /*0870*/  LDC R25, c[0x0][0x38c] ;  /* 0x0000e300ff197b82 */ /* 0x000e220000000800 */
[----:B------:R-:W-:Y:S01]  /*0880*/  IABS R24, R6 ;  /* 0x0000000600187213 */ /* 0x000fe20000000000 */
[----:B------:R-:W-:Y:S01]  /*0890*/  STS [R9], R22 ;  /* 0x0000001609007388 */ /* 0x000fe20000000800 */
[----:B0-----:R-:W-:Y:S02]  /*08a0*/  IABS R21, R25 ;  /* 0x0000001900157213 */ /* 0x001fe40000000000 */
[----:B------:R-:W-:Y:S02]  /*08b0*/  ISETP.NE.AND P3, PT, R25, RZ, PT ;  /* 0x000000ff1900720c */ /* 0x000fe40003f65270 */
[----:B------:R-:W0:Y:S08]  /*08c0*/  I2F.RP R23, R21 ;  /* 0x0000001500177306 */ /* 0x000e300000209400 */
[----:B0-----:R-:W0:Y:S02]  /*08d0*/  MUFU.RCP R23, R23 ;  /* 0x0000001700177308 */ /* 0x001e240000001000 */
[----:B0-----:R-:W-:-:S06]  /*08e0*/  VIADD R26, R23, 0xffffffe ;  /* 0x0ffffffe171a7836 */ /* 0x001fcc0000000000 */
[----:B------:R0:W1:Y:S02]  /*08f0*/  F2I.FTZ.U32.TRUNC.NTZ R5, R26 ;  /* 0x0000001a00057305 */ /* 0x000064000021f000 */
[----:B0-----:R-:W-:Y:S01]  /*0900*/  LOP3.LUT R26, RZ, R25, RZ, 0x33, !PT ;  /* 0x00000019ff1a7212 */ /* 0x001fe200078e33ff */
[----:B-1----:R-:W-:-:S04]  /*0910*/  IMAD.MOV R4, RZ, RZ, -R5 ;  /* 0x000000ffff047224 */ /* 0x002fc800078e0a05 */
[----:B------:R-:W-:Y:S02]  /*0920*/  IMAD R27, R4, R21, RZ ;  /* 0x00000015041b7224 */ /* 0x000fe400078e02ff */
[----:B------:R-:W-:-:S05]  /*0930*/  HFMA2 R4, -RZ, RZ, 0, 0 ;  /* 0x00000000ff047431 */ /* 0x000fca00000001ff */
[----:B------:R-:W-:-:S06]  /*0940*/  IMAD.HI.U32 R4, R5, R27, R4 ;  /* 0x0000001b05047227 */ /* 0x000fcc00078e0004 */
[----:B------:R-:W-:-:S04]  /*0950*/  IMAD.HI.U32 R5, R4, R24, RZ ;  /* 0x0000001804057227 */ /* 0x000fc800078e00ff */
[----:B------:R-:W-:-:S04]  /*0960*/  IMAD.MOV R23, RZ, RZ, -R5 ;  /* 0x000000ffff177224 */ /* 0x000fc800078e0a05 */
[----:B------:R-:W-:Y:S01]  /*0970*/  IMAD R24, R21, R23, R24 ;  /* 0x0000001715187224 */ /* 0x000fe200078e0218 */
[----:B------:R-:W-:-:S04]  /*0980*/  IABS R23, R0 ;  /* 0x0000000000177213 */ /* 0x000fc80000000000 */
[----:B------:R-:W-:-:S13]  /*0990*/  ISETP.GT.U32.AND P1, PT, R21, R24, PT ;  /* 0x000000181500720c */ /* 0x000fda0003f24070 */
[----:B------:R-:W-:Y:S01]  /*09a0*/  @!P1 IMAD.IADD R24, R24, 0x1, -R21 ;  /* 0x0000000118189824 */ /* 0x000fe200078e0a15 */
[----:B------:R-:W-:-:S04]  /*09b0*/  @!P1 IADD3 R5, PT, PT, R5, 0x1, RZ ;  /* 0x0000000105059810 */ /* 0x000fc80007ffe0ff */
[----:B------:R-:W-:Y:S01]  /*09c0*/  ISETP.GE.U32.AND P0, PT, R24, R21, PT ;  /* 0x000000151800720c */ /* 0x000fe20003f06070 */
[----:B------:R-:W-:Y:S01]  /*09d0*/  IMAD.MOV.U32 R24, RZ, RZ, R23 ;  /* 0x000000ffff187224 */ /* 0x000fe200078e0017 */
[-C--:B------:R-:W-:Y:S02]  /*09e0*/  LOP3.LUT R23, R6, R25.reuse, RZ, 0x3c, !PT ;  /* 0x0000001906177212 */ /* 0x080fe400078e3cff */
[----:B------:R-:W-:Y:S01]  /*09f0*/  LOP3.LUT R25, R0, R25, RZ, 0x3c, !PT ;  /* 0x0000001900197212 */ /* 0x000fe200078e3cff */
[----:B------:R-:W-:Y:S01]  /*0a00*/  IMAD.HI.U32 R4, R4, R24, RZ ;  /* 0x0000001804047227 */ /* 0x000fe200078e00ff */
[----:B------:R-:W-:-:S03]  /*0a10*/  ISETP.GE.AND P2, PT, R23, RZ, PT ;  /* 0x000000ff1700720c */ /* 0x000fc60003f46270 */
[----:B------:R-:W-:-:S04]  /*0a20*/  IMAD.MOV R23, RZ, RZ, -R4 ;  /* 0x000000ffff177224 */ /* 0x000fc800078e0a04 */
[----:B------:R-:W-:Y:S02]  /*0a30*/  @P0 VIADD R5, R5, 0x1 ;  /* 0x0000000105050836 */ /* 0x000fe40000000000 */
[C---:B------:R-:W-:Y:S02]  /*0a40*/  IMAD R24, R21.reuse, R23, R24 ;  /* 0x0000001715187224 */ /* 0x040fe400078e0218 */
[----:B------:R-:W-:Y:S02]  /*0a50*/  IMAD.MOV.U32 R23, RZ, RZ, R22 ;  /* 0x000000ffff177224 */ /* 0x000fe400078e0016 */
[----:B------:R-:W-:Y:S01]  /*0a60*/  @!P2 IMAD.MOV R5, RZ, RZ, -R5 ;  /* 0x000000ffff05a224 */ /* 0x000fe200078e0a05 */
[----:B------:R-:W-:-:S04]  /*0a70*/  ISETP.GT.U32.AND P2, PT, R21, R24, PT ;  /* 0x000000181500720c */ /* 0x000fc80003f44070 */
[----:B------:R-:W-:-:S04]  /*0a80*/  SEL R5, R26, R5, !P3 ;  /* 0x000000051a057207 */ /* 0x000fc80005800000 */
[----:B--2---:R-:W-:-:S05]  /*0a90*/  ISETP.NE.AND P1, PT, R5, UR5, PT ;  /* 0x0000000505007c0c */ /* 0x004fca000bf25270 */
[----:B------:R-:W-:Y:S01]  /*0aa0*/  @!P2 IADD3 R24, PT, PT, R24, -R21, RZ ;  /* 0x800000151818a210 */ /* 0x000fe20007ffe0ff */
[----:B------:R-:W-:-:S03]  /*0ab0*/  @!P2 VIADD R4, R4, 0x1 ;  /* 0x000000010404a836 */ /* 0x000fc60000000000 */
[----:B------:R-:W-:-:S04]  /*0ac0*/  ISETP.GE.U32.AND P0, PT, R24, R21, PT ;  /* 0x000000151800720c */ /* 0x000fc80003f06070 */
[----:B------:R-:W-:Y:S04]  /*0ad0*/  @!P1 STS [R11], R22 ;  /* 0x000000160b009388 */ /* 0x000fe80000000800 */
[----:B------:R-:W0:Y:S01]  /*0ae0*/  @!P1 LDS R23, [R9] ;  /* 0x0000000009179984 */ /* 0x000e220000000800 */
[----:B------:R-:W-:-:S04]  /*0af0*/  ISETP.GE.AND P1, PT, R25, RZ, PT ;  /* 0x000000ff1900720c */ /* 0x000fc80003f26270 */
[----:B------:R-:W-:-:S09]  /*0b00*/  @P0 VIADD R4, R4, 0x1 ;  /* 0x0000000104040836 */ /* 0x000fd20000000000 */
[----:B------:R-:W-:-:S04]  /*0b10*/  @!P1 IADD3 R4, PT, PT, -R4, RZ, RZ ;  /* 0x000000ff04049210 */ /* 0x000fc80007ffe1ff */
[----:B------:R-:W-:-:S04]  /*0b20*/  SEL R4, R26, R4, !P3 ;  /* 0x000000041a047207 */ /* 0x000fc80005800000 */
[----:B------:R-:W-:-:S13]  /*0b30*/  ISETP.NE.AND P0, PT, R4, UR5, PT ;  /* 0x0000000504007c0c */ /* 0x000fda000bf05270 */
[----:B0-----:R0:W-:Y:S02]  /*0b40*/  @!P0 STS [R10], R23 ;  /* 0x000000170a008388 */ /* 0x0011e40000000800 */
.L_x_11:
[----:B--2---:R-:W-:Y:S05]  /*0b50*/  BSYNC.RECONVERGENT B0 ;  /* 0x0000000000007941 */ /* 0x004fea0003800200 */
.L_x_10:
[----:B------:R-:W1:Y:S01]  /*0b60*/  LDC R21, c[0x0][0x38c] ;  /* 0x0000e300ff157b82 */ /* 0x000e620000000800 */
[----:B------:R-:W-:Y:S01]  /*0b70*/  LDS R22, [R19+-0x4] ;  /* 0xfffffc0013167984 */ /* 0x000fe20000000800 */
[----:B------:R-:W-:Y:S01]  /*0b80*/  BSSY.RECONVERGENT B0, `(.L_x_12) ;  /* 0x0000033000007945 */ /* 0x000fe20003800200 */
[----:B-1----:R-:W-:-:S05]  /*0b90*/  IMAD R4, R14, R21, R18 ;  /* 0x000000150e047224 */ /* 0x002fca00078e0212 */
[----:B------:R-:W1:Y:S02]  /*0ba0*/  LDS R5, [R4] ;  /* 0x0000000004057984 */ /* 0x000e640000000800 */
[----:B-1----:R-:W-:-:S05]  /*0bb0*/  IMAD.IADD R22, R22, 0x1, R5 ;  /* 0x0000000116167824 */ /* 0x002fca00078e0205 */
[----:B------:R-:W-:-:S13]  /*0bc0*/  ISETP.GT.AND P0, PT, R23, R22, PT ;  /* 0x000000161700720c */ /* 0x000fda0003f04270 */
[----:B------:R1:W2:Y:S01]  /*0bd0*/  @!P0 LDS R22, [R9] ;  /* 0x0000000009168984 */ /* 0x0002a20000000800 */
[----:B------:R-:W-:Y:S05]  /*0be0*/  @!P0 BRA `(.L_x_13) ;  /* 0x0000000000b08947 */ /* 0x000fea0003800000 */
[----:B0-----:R-:W-:Y:S01]  /*0bf0*/  IABS R23, R21 ;  /* 0x0000001500177213 */ /* 0x001fe20000000000 */
[----:B--2---:R-:W-:Y:S01]  /*0c00*/  STS [R9], R22 ;  /* 0x0000001609007388 */ /* 0x004fe20000000800 */
[----:B------:R-:W-:Y:S02]  /*0c10*/  IABS R26, R6 ;  /* 0x00000006001a7213 */ /* 0x000fe40000000000 */
[----:B------:R-:W0:Y:S08]  /*0c20*/  I2F.RP R24, R23 ;  /* 0x0000001700187306 */ /* 0x000e300000209400 */
[----:B0-----:R-:W0:Y:S02]  /*0c30*/  MUFU.RCP R24, R24 ;  /* 0x0000001800187308 */ /* 0x001e240000001000 */
[----:B0-----:R-:W-:-:S06]  /*0c40*/  VIADD R25, R24, 0xffffffe ;  /* 0x0ffffffe18197836 */ /* 0x001fcc0000000000 */
[----:B------:R0:W2:Y:S02]  /*0c50*/  F2I.FTZ.U32.TRUNC.NTZ R5, R25 ;  /* 0x0000001900057305 */ /* 0x0000a4000021f000 */
[----:B0-----:R-:W-:Y:S01]  /*0c60*/  IABS R25, R0 ;  /* 0x0000000000197213 */ /* 0x001fe20000000000 */
[----:B--2---:R-:W-:-:S04]  /*0c70*/  IMAD.MOV R4, RZ, RZ, -R5 ;  /* 0x000000ffff047224 */ /* 0x004fc800078e0a05 */
[----:B------:R-:W-:Y:S01]  /*0c80*/  IMAD R27, R4, R23, RZ ;  /* 0x00000017041b7224 */ /* 0x000fe200078e02ff */
[----:B------:R-:W-:-:S05]  /*0c90*/  MOV R4, RZ ;  /* 0x000000ff00047202 */ /* 0x000fca0000000f00 */
[----:B------:R-:W-:-:S06]  /*0ca0*/  IMAD.HI.U32 R4, R5, R27, R4 ;  /* 0x0000001b05047227 */ /* 0x000fcc00078e0004 */
[----:B------:R-:W-:-:S04]  /*0cb0*/  IMAD.HI.U32 R5, R4, R26, RZ ;  /* 0x0000001a04057227 */ /* 0x000fc800078e00ff */
[----:B------:R-:W-:-:S04]  /*0cc0*/  IMAD.MOV R24, RZ, RZ, -R5 ;  /* 0x000000ffff187224 */ /* 0x000fc800078e0a05 */
[----:B------:R-:W-:-:S05]  /*0cd0*/  IMAD R24, R23, R24, R26 ;  /* 0x0000001817187224 */ /* 0x000fca00078e021a */
[----:B------:R-:W-:-:S13]  /*0ce0*/  ISETP.GT.U32.AND P0, PT, R23, R24, PT ;  /* 0x000000181700720c */ /* 0x000fda0003f04070 */
[----:B------:R-:W-:Y:S01]  /*0cf0*/  @!P0 IMAD.IADD R24, R24, 0x1, -R23 ;  /* 0x0000000118188824 */ /* 0x000fe200078e0a17 */
[----:B------:R-:W-:-:S04]  /*0d00*/  @!P0 IADD3 R5, PT, PT, R5, 0x1, RZ ;  /* 0x0000000105058810 */ /* 0x000fc80007ffe0ff */
[----:B------:R-:W-:Y:S01]  /*0d10*/  ISETP.GE.U32.AND P1, PT, R24, R23, PT ;  /* 0x000000171800720c */ /* 0x000fe20003f26070 */
[----:B------:R-:W-:Y:S01]  /*0d20*/  IMAD.MOV.U32 R24, RZ, RZ, R25 ;  /* 0x000000ffff187224 */ /* 0x000fe200078e0019 */
[----:B------:R-:W-:-:S03]  /*0d30*/  LOP3.LUT R25, R6, R21, RZ, 0x3c, !PT ;  /* 0x0000001506197212 */ /* 0x000fc600078e3cff */
[----:B------:R-:W-:Y:S01]  /*0d40*/  IMAD.HI.U32 R4, R4, R24, RZ ;  /* 0x0000001804047227 */ /* 0x000fe200078e00ff */
[----:B------:R-:W-:-:S03]  /*0d50*/  ISETP.GE.AND P2, PT, R25, RZ, PT ;  /* 0x000000ff1900720c */ /* 0x000fc60003f46270 */
[----:B------:R-:W-:-:S04]  /*0d60*/  IMAD.MOV R25, RZ, RZ, -R4 ;  /* 0x000000ffff197224 */ /* 0x000fc800078e0a04 */
[----:B------:R-:W-:Y:S01]  /*0d70*/  @P1 VIADD R5, R5, 0x1 ;  /* 0x0000000105051836 */ /* 0x000fe20000000000 */
[----:B------:R-:W-:Y:S01]  /*0d80*/  ISETP.NE.AND P1, PT, R21, RZ, PT ;  /* 0x000000ff1500720c */ /* 0x000fe20003f25270 */
[----:B------:R-:W-:Y:S01]  /*0d90*/  IMAD R26, R23, R25, R24 ;  /* 0x00000019171a7224 */ /* 0x000fe200078e0218 */
[----:B------:R-:W-:-:S03]  /*0da0*/  LOP3.LUT R24, RZ, R21, RZ, 0x33, !PT ;  /* 0x00000015ff187212 */ /* 0x000fc600078e33ff */
[----:B------:R-:W-:Y:S01]  /*0db0*/  @!P2 IMAD.MOV R5, RZ, RZ, -R5 ;  /* 0x000000ffff05a224 */ /* 0x000fe200078e0a05 */
[----:B------:R-:W-:-:S04]  /*0dc0*/  ISETP.GT.U32.AND P2, PT, R23, R26, PT ;  /* 0x0000001a1700720c */ /* 0x000fc80003f44070 */
[----:B------:R-:W-:-:S04]  /*0dd0*/  SEL R5, R24, R5, !P1 ;  /* 0x0000000518057207 */ /* 0x000fc80004800000 */
[----:B------:R-:W-:Y:S02]  /*0de0*/  ISETP.NE.AND P0, PT, R5, UR5, PT ;  /* 0x0000000505007c0c */ /* 0x000fe4000bf05270 */
[----:B------:R-:W-:-:S03]  /*0df0*/  LOP3.LUT R5, R0, R21, RZ, 0x3c, !PT ;  /* 0x0000001500057212 */ /* 0x000fc600078e3cff */
[----:B------:R-:W-:Y:S01]  /*0e00*/  @!P2 IADD3 R26, PT, PT, R26, -R23, RZ ;  /* 0x800000171a1aa210 */ /* 0x000fe20007ffe0ff */
[----:B------:R-:W-:-:S03]  /*0e10*/  @!P2 VIADD R4, R4, 0x1 ;  /* 0x000000010404a836 */ /* 0x000fc60000000000 */
[----:B------:R-:W-:-:S04]  /*0e20*/  ISETP.GE.U32.AND P3, PT, R26, R23, PT ;  /* 0x000000171a00720c */ /* 0x000fc80003f66070 */
[----:B------:R-:W-:Y:S04]  /*0e30*/  @!P0 STS [R11], R22 ;  /* 0x000000160b008388 */ /* 0x000fe80000000800 */
[----:B------:R-:W0:Y:S01]  /*0e40*/  @!P0 LDS R22, [R9] ;  /* 0x0000000009168984 */ /* 0x000e220000000800 */
[----:B------:R-:W-:-:S04]  /*0e50*/  ISETP.GE.AND P0, PT, R5, RZ, PT ;  /* 0x000000ff0500720c */ /* 0x000fc80003f06270 */
[----:B------:R-:W-:-:S09]  /*0e60*/  @P3 VIADD R4, R4, 0x1 ;  /* 0x0000000104043836 */ /* 0x000fd20000000000 */
[----:B------:R-:W-:-:S05]  /*0e70*/  @!P0 IMAD.MOV R4, RZ, RZ, -R4 ;  /* 0x000000ffff048224 */ /* 0x000fca00078e0a04 */
[----:B------:R-:W-:-:S04]  /*0e80*/  SEL R4, R24, R4, !P1 ;  /* 0x0000000418047207 */ /* 0x000fc80004800000 */
[----:B------:R-:W-:-:S13]  /*0e90*/  ISETP.NE.AND P0, PT, R4, UR5, PT ;  /* 0x0000000504007c0c */ /* 0x000fda000bf05270 */
[----:B0-----:R3:W-:Y:S02]  /*0ea0*/  @!P0 STS [R10], R22 ;  /* 0x000000160a008388 */ /* 0x0017e40000000800 */
.L_x_13:
[----:B------:R-:W-:Y:S05]  /*0eb0*/  BSYNC.RECONVERGENT B0 ;  /* 0x0000000000007941 */ /* 0x000fea0003800200 */
.L_x_12:
[----:B------:R-:W-:Y:S01]  /*0ec0*/  IMAD R4, R15, R21, R18 ;  /* 0x000000150f047224 */ /* 0x000fe200078e0212 */
[----:B0-----:R-:W-:Y:S01]  /*0ed0*/  LDS R23, [R19] ;  /* 0x0000000013177984 */ /* 0x001fe20000000800 */
[----:B------:R-:W-:Y:S04]  /*0ee0*/  BSSY.RECONVERGENT B0, `(.L_x_14) ;  /* 0x0000031000007945 */ /* 0x000fe80003800200 */
[----:B------:R-:W0:Y:S02]  /*0ef0*/  LDS R4, [R4] ;  /* 0x0000000004047984 */ /* 0x000e240000000800 */
[----:B0-----:R-:W-:-:S04]  /*0f00*/  IADD3 R23, PT, PT, R23, R4, RZ ;  /* 0x0000000417177210 */ /* 0x001fc80007ffe0ff */
[----:B--2---:R-:W-:-:S13]  /*0f10*/  ISETP.GT.AND P0, PT, R22, R23, PT ;  /* 0x000000171600720c */ /* 0x004fda0003f04270 */
[----:B------:R0:W2:Y:S01]  /*0f20*/  @!P0 LDS R23, [R9] ;  /* 0x0000000009178984 */ /* 0x0000a20000000800 */
[----:B------:R-:W-:Y:S05]  /*0f30*/  @!P0 BRA `(.L_x_15) ;  /* 0x0000000000ac8947 */ /* 0x000fea0003800000 */
[----:B---3--:R-:W-:Y:S01]  /*0f40*/  IABS R22, R21 ;  /* 0x0000001500167213 */ /* 0x008fe20000000000 */
[----:B------:R-:W-:Y:S01]  /*0f50*/  IMAD.MOV.U32 R4, RZ, RZ, RZ ;  /* 0x000000ffff047224 */ /* 0x000fe200078e00ff */
[----:B--2---:R-:W-:Y:S02]  /*0f60*/  STS [R9], R23 ;  /* 0x0000001709007388 */ /* 0x004fe40000000800 */
[----:B------:R-:W2:Y:S08]  /*0f70*/  I2F.RP R24, R22 ;  /* 0x0000001600187306 */ /* 0x000eb00000209400 */
[----:B--2---:R-:W2:Y:S02]  /*0f80*/  MUFU.RCP R24, R24 ;  /* 0x0000001800187308 */ /* 0x004ea40000001000 */
[----:B--2---:R-:W-:-:S06]  /*0f90*/  VIADD R25, R24, 0xffffffe ;  /* 0x0ffffffe18197836 */ /* 0x004fcc0000000000 */
[----:B------:R2:W3:Y:S02]  /*0fa0*/  F2I.FTZ.U32.TRUNC.NTZ R5, R25 ;  /* 0x0000001900057305 */ /* 0x0004e4000021f000 */
[----:B--2---:R-:W-:Y:S01]  /*0fb0*/  IABS R25, R0 ;  /* 0x0000000000197213 */ /* 0x004fe20000000000 */
[----:B---3--:R-:W-:-:S04]  /*0fc0*/  IMAD.MOV R27, RZ, RZ, -R5 ;  /* 0x000000ffff1b7224 */ /* 0x008fc800078e0a05 */
[----:B------:R-:W-:-:S04]  /*0fd0*/  IMAD R27, R27, R22, RZ ;  /* 0x000000161b1b7224 */ /* 0x000fc800078e02ff */
[----:B------:R-:W-:Y:S01]  /*0fe0*/  IMAD.HI.U32 R4, R5, R27, R4 ;  /* 0x0000001b05047227 */ /* 0x000fe200078e0004 */
[----:B------:R-:W-:-:S05]  /*0ff0*/  IABS R27, R6 ;  /* 0x00000006001b7213 */ /* 0x000fca0000000000 */
[----:B------:R-:W-:-:S04]  /*1000*/  IMAD.HI.U32 R5, R4, R27, RZ ;  /* 0x0000001b04057227 */ /* 0x000fc800078e00ff */
[----:B------:R-:W-:Y:S01]  /*1010*/  IMAD.HI.U32 R4, R4, R25, RZ ;  /* 0x0000001904047227 */ /* 0x000fe200078e00ff */
[----:B------:R-:W-:-:S05]  /*1020*/  IADD3 R24, PT, PT, -R5, RZ, RZ ;  /* 0x000000ff05187210 */ /* 0x000fca0007ffe1ff */
[----:B------:R-:W-:Y:S01]  /*1030*/  IMAD R27, R22, R24, R27 ;  /* 0x00000018161b7224 */ /* 0x000fe200078e021b */
[----:B------:R-:W-:-:S04]  /*1040*/  LOP3.LUT R24, R6, R21, RZ, 0x3c, !PT ;  /* 0x0000001506187212 */ /* 0x000fc800078e3cff */
[----:B------:R-:W-:Y:S02]  /*1050*/  ISETP.GT.U32.AND P0, PT, R22, R27, PT ;  /* 0x0000001b1600720c */ /* 0x000fe40003f04070 */
[----:B------:R-:W-:Y:S02]  /*1060*/  ISETP.GE.AND P2, PT, R24, RZ, PT ;  /* 0x000000ff1800720c */ /* 0x000fe40003f46270 */
[----:B------:R-:W-:-:S05]  /*1070*/  IADD3 R24, PT, PT, -R4, RZ, RZ ;  /* 0x000000ff04187210 */ /* 0x000fca0007ffe1ff */
[----:B------:R-:W-:Y:S01]  /*1080*/  IMAD R25, R22, R24, R25 ;  /* 0x0000001816197224 */ /* 0x000fe200078e0219 */
[----:B------:R-:W-:-:S03]  /*1090*/  LOP3.LUT R24, RZ, R21, RZ, 0x33, !PT ;  /* 0x00000015ff187212 */ /* 0x000fc600078e33ff */
[----:B------:R-:W-:Y:S02]  /*10a0*/  @!P0 IMAD.IADD R27, R27, 0x1, -R22 ;  /* 0x000000011b1b8824 */ /* 0x000fe400078e0a16 */
[----:B------:R-:W-:-:S03]  /*10b0*/  @!P0 VIADD R5, R5, 0x1 ;  /* 0x0000000105058836 */ /* 0x000fc60000000000 */
[----:B------:R-:W-:-:S13]  /*10c0*/  ISETP.GE.U32.AND P1, PT, R27, R22, PT ;  /* 0x000000161b00720c */ /* 0x000fda0003f26070 */
[----:B------:R-:W-:Y:S01]  /*10d0*/  @P1 VIADD R5, R5, 0x1 ;  /* 0x0000000105051836 */ /* 0x000fe20000000000 */
[----:B------:R-:W-:-:S03]  /*10e0*/  ISETP.NE.AND P1, PT, R21, RZ, PT ;  /* 0x000000ff1500720c */ /* 0x000fc60003f25270 */
[----:B------:R-:W-:Y:S01]  /*10f0*/  @!P2 IMAD.MOV R5, RZ, RZ, -R5 ;  /* 0x000000ffff05a224 */ /* 0x000fe200078e0a05 */
[----:B------:R-:W-:-:S04]  /*1100*/  ISETP.GT.U32.AND P2, PT, R22, R25, PT ;  /* 0x000000191600720c */ /* 0x000fc80003f44070 */
[----:B------:R-:W-:-:S04]  /*1110*/  SEL R5, R24, R5, !P1 ;  /* 0x0000000518057207 */ /* 0x000fc80004800000 */
[----:B------:R-:W-:Y:S02]  /*1120*/  ISETP.NE.AND P0, PT, R5, UR5, PT ;  /* 0x0000000505007c0c */ /* 0x000fe4000bf05270 */
[----:B------:R-:W-:-:S03]  /*1130*/  LOP3.LUT R5, R0, R21, RZ, 0x3c, !PT ;  /* 0x0000001500057212 */ /* 0x000fc600078e3cff */
[----:B------:R-:W-:Y:S02]  /*1140*/  @!P2 IMAD.IADD R25, R25, 0x1, -R22 ;  /* 0x000000011919a824 */ /* 0x000fe400078e0a16 */
[----:B------:R-:W-:-:S03]  /*1150*/  @!P2 VIADD R4, R4, 0x1 ;  /* 0x000000010404a836 */ /* 0x000fc60000000000 */
[----:B------:R-:W-:-:S03]  /*1160*/  ISETP.GE.U32.AND P3, PT, R25, R22, PT ;  /* 0x000000161900720c */ /* 0x000fc60003f66070 */
[----:B------:R-:W-:Y:S04]  /*1170*/  @!P0 STS [R11], R23 ;  /* 0x000000170b008388 */ /* 0x000fe80000000800 */
[----:B------:R-:W2:Y:S01]  /*1180*/  @!P0 LDS R23, [R9] ;  /* 0x0000000009178984 */ /* 0x000ea20000000800 */
[----:B------:R-:W-:-:S05]  /*1190*/  ISETP.GE.AND P0, PT, R5, RZ, PT ;  /* 0x000000ff0500720c */ /* 0x000fca0003f06270 */
[----:B------:R-:W-:-:S08]  /*11a0*/  @P3 IADD3 R4, PT, PT, R4, 0x1, RZ ;  /* 0x0000000104043810 */ /* 0x000fd00007ffe0ff */
[----:B------:R-:W-:-:S05]  /*11b0*/  @!P0 IMAD.MOV R4, RZ, RZ, -R4 ;  /* 0x000000ffff048224 */ /* 0x000fca00078e0a04 */
[----:B------:R-:W-:-:S04]  /*11c0*/  SEL R4, R24, R4, !P1 ;  /* 0x0000000418047207 */ /* 0x000fc80004800000 */
[----:B------:R-:W-:-:S13]  /*11d0*/  ISETP.NE.AND P0, PT, R4, UR5, PT ;  /* 0x0000000504007c0c */ /* 0x000fda000bf05270 */
[----:B--2---:R4:W-:Y:S02]  /*11e0*/  @!P0 STS [R10], R23 ;  /* 0x000000170a008388 */ /* 0x0049e40000000800 */
.L_x_15:
[----:B------:R-:W-:Y:S05]  /*11f0*/  BSYNC.RECONVERGENT B0 ;  /* 0x0000000000007941 */ /* 0x000fea0003800200 */
.L_x_14:
[----:B------:R-:W-:Y:S01]  /*1200*/  IMAD R4, R16, R21, R18 ;  /* 0x0000001510047224 */ /* 0x000fe200078e0212 */
[----:B---3--:R-:W-:Y:S01]  /*1210*/  LDS R22, [R19+0x4] ;  /* 0x0000040013167984 */ /* 0x008fe20000000800 */
[----:B------:R-:W-:Y:S01]  /*1220*/  VIADD R20, R20, 0x4 ;  /* 0x0000000414147836 */ /* 0x000fe20000000000 */
[----:B------:R-:W-:Y:S02]  /*1230*/  BSSY.RECONVERGENT B0, `(.L_x_16) ;  /* 0x0000032000007945 */ /* 0x000fe40003800200 */
[----:B------:R-:W3:Y:S02]  /*1240*/  LDS R5, [R4] ;  /* 0x0000000004057984 */ /* 0x000ee40000000800 */
[----:B------:R-:W-:Y:S01]  /*1250*/  ISETP.NE.AND P0, PT, R20, RZ, PT ;  /* 0x000000ff1400720c */ /* 0x000fe20003f05270 */
[----:B---3--:R-:W-:-:S05]  /*1260*/  IMAD.IADD R22, R22, 0x1, R5 ;  /* 0x0000000116167824 */ /* 0x008fca00078e0205 */
[----:B--2---:R-:W-:-:S13]  /*1270*/  ISETP.GT.AND P1, PT, R23, R22, PT ;  /* 0x000000161700720c */ /* 0x004fda0003f24270 */
[----:B------:R-:W-:Y:S05]  /*1280*/  @!P1 BRA `(.L_x_17) ;  /* 0x0000000000b09947 */ /* 0x000fea0003800000 */
[----:B----4-:R-:W-:Y:S01]  /*1290*/  IABS R23, R21 ;  /* 0x0000001500177213 */ /* 0x010fe20000000000 */
[----:B------:R-:W-:Y:S01]  /*12a0*/  STS [R9], R22 ;  /* 0x0000001609007388 */ /* 0x000fe20000000800 */
[----:B------:R-:W-:Y:S02]  /*12b0*/  IABS R28, R0 ;  /* 0x00000000001c7213 */ /* 0x000fe40000000000 */
[----:B------:R-:W2:Y:S08]  /*12c0*/  I2F.RP R24, R23 ;  /* 0x0000001700187306 */ /* 0x000eb00000209400 */
[----:B--2---:R-:W2:Y:S02]  /*12d0*/  MUFU.RCP R24, R24 ;  /* 0x0000001800187308 */ /* 0x004ea40000001000 */
[----:B--2---:R-:W-:-:S06]  /*12e0*/  IADD3 R4, PT, PT, R24, 0xffffffe, RZ ;  /* 0x0ffffffe18047810 */ /* 0x004fcc0007ffe0ff */
[----:B------:R2:W3:Y:S02]  /*12f0*/  F2I.FTZ.U32.TRUNC.NTZ R5, R4 ;  /* 0x0000000400057305 */ /* 0x0004e4000021f000 */
[----:B--2---:R-:W-:Y:S02]  /*1300*/  IMAD.MOV.U32 R4, RZ, RZ, RZ ;  /* 0x000000ffff047224 */ /* 0x004fe400078e00ff */
[----:B---3--:R-:W-:-:S04]  /*1310*/  IMAD.MOV R26, RZ, RZ, -R5 ;  /* 0x000000ffff1a7224 */ /* 0x008fc800078e0a05 */
[----:B------:R-:W-:Y:S01]  /*1320*/  IMAD R25, R26, R23, RZ ;  /* 0x000000171a197224 */ /* 0x000fe200078e02ff */
[----:B------:R-:W-:-:S03]  /*1330*/  IABS R26, R6 ;  /* 0x00000006001a7213 */ /* 0x000fc60000000000 */
[----:B------:R-:W-:-:S06]  /*1340*/  IMAD.HI.U32 R25, R5, R25, R4 ;  /* 0x0000001905197227 */ /* 0x000fcc00078e0004 */
[----:B------:R-:W-:-:S04]  /*1350*/  IMAD.HI.U32 R4, R25, R28, RZ ;  /* 0x0000001c19047227 */ /* 0x000fc800078e00ff */
[----:B------:R-:W-:Y:S01]  /*1360*/  IMAD.HI.U32 R5, R25, R26, RZ ;  /* 0x0000001a19057227 */ /* 0x000fe200078e00ff */
[----:B------:R-:W-:-:S03]  /*1370*/  IADD3 R25, PT, PT, -R4, RZ, RZ ;  /* 0x000000ff04197210 */ /* 0x000fc60007ffe1ff */
[----:B------:R-:W-:Y:S02]  /*1380*/  IMAD.MOV R24, RZ, RZ, -R5 ;  /* 0x000000ffff187224 */ /* 0x000fe400078e0a05 */
[C---:B------:R-:W-:Y:S02]  /*1390*/  IMAD R28, R23.reuse, R25, R28 ;  /* 0x00000019171c7224 */ /* 0x040fe400078e021c */
[----:B------:R-:W-:-:S03]  /*13a0*/  IMAD R24, R23, R24, R26 ;  /* 0x0000001817187224 */ /* 0x000fc600078e021a */
[C---:B------:R-:W-:Y:S02]  /*13b0*/  ISETP.GT.U32.AND P5, PT, R23.reuse, R28, PT ;  /* 0x0000001c1700720c */ /* 0x040fe40003fa4070 */
[----:B------:R-:W-:-:S11]  /*13c0*/  ISETP.GT.U32.AND P3, PT, R23, R24, PT ;  /* 0x000000181700720c */ /* 0x000fd60003f64070 */
[--C-:B------:R-:W-:Y:S01]  /*13d0*/  @!P5 IMAD.IADD R28, R28, 0x1, -R23.reuse ;  /* 0x000000011c1cd824 */ /* 0x100fe200078e0a17 */
[----:B------:R-:W-:Y:S01]  /*13e0*/  @!P5 IADD3 R4, PT, PT, R4, 0x1, RZ ;  /* 0x000000010404d810 */ /* 0x000fe20007ffe0ff */
[----:B------:R-:W-:Y:S02]  /*13f0*/  @!P3 IMAD.IADD R24, R24, 0x1, -R23 ;  /* 0x000000011818b824 */ /* 0x000fe400078e0a17 */
[----:B------:R-:W-:Y:S01]  /*1400*/  @!P3 VIADD R5, R5, 0x1 ;  /* 0x000000010505b836 */ /* 0x000fe20000000000 */
[-C--:B------:R-:W-:Y:S02]  /*1410*/  ISETP.GE.U32.AND P6, PT, R28, R23.reuse, PT ;  /* 0x000000171c00720c */ /* 0x080fe40003fc6070 */
[----:B------:R-:W-:Y:S02]  /*1420*/  ISETP.GE.U32.AND P4, PT, R24, R23, PT ;  /* 0x000000171800720c */ /* 0x000fe40003f86070 */
[-C--:B------:R-:W-:Y:S02]  /*1430*/  LOP3.LUT R23, R6, R21.reuse, RZ, 0x3c, !PT ;  /* 0x0000001506177212 */ /* 0x080fe400078e3cff */
[----:B------:R-:W-:-:S02]  /*1440*/  LOP3.LUT R24, R0, R21, RZ, 0x3c, !PT ;  /* 0x0000001500187212 */ /* 0x000fc400078e3cff */
[----:B------:R-:W-:Y:S02]  /*1450*/  ISETP.GE.AND P1, PT, R23, RZ, PT ;  /* 0x000000ff1700720c */ /* 0x000fe40003f26270 */
[----:B------:R-:W-:Y:S02]  /*1460*/  ISETP.GE.AND P2, PT, R24, RZ, PT ;  /* 0x000000ff1800720c */ /* 0x000fe40003f46270 */
[----:B------:R-:W-:Y:S01]  /*1470*/  ISETP.NE.AND P3, PT, R21, RZ, PT ;  /* 0x000000ff1500720c */ /* 0x000fe20003f65270 */
[----:B------:R-:W-:Y:S01]  /*1480*/  @P6 VIADD R4, R4, 0x1 ;  /* 0x0000000104046836 */ /* 0x000fe20000000000 */
[----:B------:R-:W-:Y:S01]  /*1490*/  LOP3.LUT R23, RZ, R21, RZ, 0x33, !PT ;  /* 0x00000015ff177212 */ /* 0x000fe200078e33ff */
[----:B------:R-:W-:-:S06]  /*14a0*/  @P4 VIADD R5, R5, 0x1 ;  /* 0x0000000105054836 */ /* 0x000fcc0000000000 */
[----:B------:R-:W-:Y:S02]  /*14b0*/  @!P1 IMAD.MOV R5, RZ, RZ, -R5 ;  /* 0x000000ffff059224 */ /* 0x000fe400078e0a05 */
[----:B------:R-:W-:-:S03]  /*14c0*/  @!P2 IADD3 R4, PT, PT, -R4, RZ, RZ ;  /* 0x000000ff0404a210 */ /* 0x000fc60007ffe1ff */
[C---:B------:R-:W-:Y:S02]  /*14d0*/  SEL R5, R23.reuse, R5, !P3 ;  /* 0x0000000517057207 */ /* 0x040fe40005800000 */
[----:B------:R-:W-:Y:S01]  /*14e0*/  SEL R4, R23, R4, !P3 ;  /* 0x0000000417047207 */ /* 0x000fe20005800000 */
[----:B------:R-:W-:Y:S01]  /*14f0*/  IMAD.MOV.U32 R23, RZ, RZ, R22 ;  /* 0x000000ffff177224 */ /* 0x000fe200078e0016 */
[----:B------:R-:W-:Y:S02]  /*1500*/  ISETP.NE.AND P1, PT, R5, UR5, PT ;  /* 0x0000000505007c0c */ /* 0x000fe4000bf25270 */
[----:B------:R-:W-:-:S11]  /*1510*/  ISETP.NE.AND P2, PT, R4, UR5, PT ;  /* 0x0000000504007c0c */ /* 0x000fd6000bf45270 */
[----:B------:R-:W-:Y:S04]  /*1520*/  @!P1 STS [R11], R22 ;  /* 0x000000160b009388 */ /* 0x000fe80000000800 */
[----:B------:R-:W2:Y:S04]  /*1530*/  @!P2 LDS R23, [R9] ;  /* 0x000000000917a984 */ /* 0x000ea80000000800 */
[----:B--2---:R2:W-:Y:S02]  /*1540*/  @!P2 STS [R10], R23 ;  /* 0x000000170a00a388 */ /* 0x0045e40000000800 */
.L_x_17:
[----:B------:R-:W-:Y:S05]  /*1550*/  BSYNC.RECONVERGENT B0 ;  /* 0x0000000000007941 */ /* 0x000fea0003800200 */
.L_x_16:
[----:B------:R-:W-:Y:S02]  /*1560*/  IMAD R18, R21, 0x10, R18 ;  /* 0x0000001015127824 */ /* 0x000fe400078e0212 */
[----:B------:R-:W-:Y:S01]  /*1570*/  VIADD R19, R19, 0x10 ;  /* 0x0000001013137836 */ /* 0x000fe20000000000 */
[----:B------:R-:W-:Y:S06]  /*1580*/  @P0 BRA `(.L_x_18) ;  /* 0xfffffff0009c0947 */ /* 0x000fec000383ffff */
.L_x_9:
[----:B------:R-:W-:-:S13]  /*1590*/  ISETP.NE.AND P0, PT, R12, RZ, PT ;  /* 0x000000ff0c00720c */ /* 0x000fda0003f05270 */
[----:B------:R-:W-:Y:S05]  /*15a0*/  @!P0 BRA `(.L_x_8) ;  /* 0x00000004000c8947 */ /* 0x000fea0003800000 */
[----:B------:R3:W0:Y:S01]  /*15b0*/  LDS R15, [R9] ;  /* 0x00000000090f7984 */ /* 0x0006220000000800 */
[----:B------:R-:W0:Y:S01]  /*15c0*/  LDC R5, c[0x0][0x38c] ;  /* 0x0000e300ff057b82 */ /* 0x000e220000000800 */
[----:B------:R-:W-:Y:S01]  /*15d0*/  LEA R4, R21, R13, 0x1 ;  /* 0x0000000d15047211 */ /* 0x000fe200078e08ff */
[----:B------:R-:W-:Y:S01]  /*15e0*/  IMAD.IADD R8, R8, 0x1, R13 ;  /* 0x0000000108087824 */ /* 0x000fe200078e020d */
[----:B------:R-:W0:Y:S01]  /*15f0*/  LDCU UR5, c[0x0][0x388] ;  /* 0x00007100ff0577ac */ /* 0x000e220008000800 */
[----:B------:R-:W-:Y:S02]  /*1600*/  IMAD.MOV R12, RZ, RZ, -R12 ;  /* 0x000000ffff0c7224 */ /* 0x000fe400078e0a0c */
[----:B------:R-:W-:Y:S01]  /*1610*/  IMAD R7, R4, R21, R7 ;  /* 0x0000001504077224 */ /* 0x000fe200078e0207 */
[----:B------:R-:W-:-:S04]  /*1620*/  LEA R4, R8, UR4, 0x2 ;  /* 0x0000000408047c11 */ /* 0x000fc8000f8e10ff */
[----:B---3--:R-:W-:-:S07]  /*1630*/  LEA R8, R7, UR4, 0x2 ;  /* 0x0000000407087c11 */ /* 0x008fce000f8e10ff */
.L_x_21:
[----:B------:R-:W-:Y:S01]  /*1640*/  LDS R14, [R4] ;  /* 0x00000000040e7984 */ /* 0x000fe20000000800 */
[----:B------:R-:W-:Y:S01]  /*1650*/  IADD3 R12, PT, PT, R12, 0x1, RZ ;  /* 0x000000010c0c7810 */ /* 0x000fe20007ffe0ff */
[----:B------:R-:W-:Y:S02]  /*1660*/  BSSY.RECONVERGENT B0, `(.L_x_19) ;  /* 0x0000034000007945 */ /* 0x000fe40003800200 */
[----:B------:R-:W3:Y:S01]  /*1670*/  LDS R7, [R8] ;  /* 0x0000000008077984 */ /* 0x000ee20000000800 */
[----:B------:R-:W-:Y:S01]  /*1680*/  ISETP.NE.AND P0, PT, R12, RZ, PT ;  /* 0x000000ff0c00720c */ /* 0x000fe20003f05270 */
[----:B---3--:R-:W-:-:S05]  /*1690*/  IMAD.IADD R14, R14, 0x1, R7 ;  /* 0x000000010e0e7824 */ /* 0x008fca00078e0207 */
[----:B0-----:R-:W-:-:S13]  /*16a0*/  ISETP.GT.AND P1, PT, R15, R14, PT ;  /* 0x0000000e0f00720c */ /* 0x001fda0003f24270 */
[----:B------:R-:W-:Y:S05]  /*16b0*/  @!P1 BRA `(.L_x_20) ;  /* 0x0000000000b89947 */ /* 0x000fea0003800000 */
[----:B------:R-:W-:Y:S01]  /*16c0*/  IABS R7, R5 ;  /* 0x0000000500077213 */ /* 0x000fe20000000000 */
[----:B------:R-:W-:Y:S01]  /*16d0*/  STS [R9], R14 ;  /* 0x0000000e09007388 */ /* 0x000fe20000000800 */
[----:B------:R-:W-:Y:S02]  /*16e0*/  IABS R20, R0 ;  /* 0x0000000000147213 */ /* 0x000fe40000000000 */
[----:B------:R-:W0:Y:S08]  /*16f0*/  I2F.RP R13, R7 ;  /* 0x00000007000d7306 */ /* 0x000e300000209400 */
[----:B0-----:R-:W0:Y:S02]  /*1700*/  MUFU.RCP R13, R13 ;  /* 0x0000000d000d7308 */ /* 0x001e240000001000 */
[----:B0-----:R-:W-:-:S06]  /*1710*/  VIADD R16, R13, 0xffffffe ;  /* 0x0ffffffe0d107836 */ /* 0x001fcc0000000000 */
[----:B------:R0:W3:Y:S02]  /*1720*/  F2I.FTZ.U32.TRUNC.NTZ R17, R16 ;  /* 0x0000001000117305 */ /* 0x0000e4000021f000 */
[----:B0-----:R-:W-:Y:S02]  /*1730*/  IMAD.MOV.U32 R16, RZ, RZ, RZ ;  /* 0x000000ffff107224 */ /* 0x001fe400078e00ff */
        /* <DEDUP_REMOVED lines=8> */
[C---:B------:R-:W-:Y:S01]  /*17c0*/  IMAD R18, R7.reuse, R15, R18 ;  /* 0x0000000f07127224 */ /* 0x040fe200078e0212 */
[----:B------:R-:W-:Y:S01]  /*17d0*/  LOP3.LUT R15, R0, R5, RZ, 0x3c, !PT ;  /* 0x00000005000f7212 */ /* 0x000fe200078e3cff */
[----:B------:R-:W-:-:S03]  /*17e0*/  IMAD R20, R7, R17, R20 ;  /* 0x0000001107147224 */ /* 0x000fc600078e0214 */
[C---:B------:R-:W-:Y:S02]  /*17f0*/  ISETP.GT.U32.AND P3, PT, R7.reuse, R18, PT ;  /* 0x000000120700720c */ /* 0x040fe40003f64070 */
[----:B------:R-:W-:Y:S02]  /*1800*/  ISETP.GT.U32.AND P5, PT, R7, R20, PT ;  /* 0x000000140700720c */ /* 0x000fe40003fa4070 */
[----:B------:R-:W-:Y:S02]  /*1810*/  ISETP.GE.AND P2, PT, R15, RZ, PT ;  /* 0x000000ff0f00720c */ /* 0x000fe40003f46270 */
[----:B------:R-:W-:-:S07]  /*1820*/  MOV R15, R14 ;  /* 0x0000000e000f7202 */ /* 0x000fce0000000f00 */
[--C-:B------:R-:W-:Y:S01]  /*1830*/  @!P3 IMAD.IADD R18, R18, 0x1, -R7.reuse ;  /* 0x000000011212b824 */ /* 0x100fe200078e0a07 */
[----:B------:R-:W-:Y:S01]  /*1840*/  @!P3 IADD3 R13, PT, PT, R13, 0x1, RZ ;  /* 0x000000010d0db810 */ /* 0x000fe20007ffe0ff */
[----:B------:R-:W-:Y:S01]  /*1850*/  @!P5 IMAD.IADD R20, R20, 0x1, -R7 ;  /* 0x000000011414d824 */ /* 0x000fe200078e0a07 */
[----:B------:R-:W-:Y:S01]  /*1860*/  ISETP.NE.AND P3, PT, R5, RZ, PT ;  /* 0x000000ff0500720c */ /* 0x000fe20003f65270 */
[----:B------:R-:W-:Y:S01]  /*1870*/  @!P5 VIADD R16, R16, 0x1 ;  /* 0x000000011010d836 */ /* 0x000fe20000000000 */
[-C--:B------:R-:W-:Y:S02]  /*1880*/  ISETP.GE.U32.AND P4, PT, R18, R7.reuse, PT ;  /* 0x000000071200720c */ /* 0x080fe40003f86070 */
[----:B------:R-:W-:Y:S02]  /*1890*/  ISETP.GE.U32.AND P6, PT, R20, R7, PT ;  /* 0x000000071400720c */ /* 0x000fe40003fc6070 */
[----:B------:R-:W-:-:S04]  /*18a0*/  LOP3.LUT R7, R6, R5, RZ, 0x3c, !PT ;  /* 0x0000000506077212 */ /* 0x000fc800078e3cff */
[----:B------:R-:W-:-:S05]  /*18b0*/  ISETP.GE.AND P1, PT, R7, RZ, PT ;  /* 0x000000ff0700720c */ /* 0x000fca0003f26270 */
[----:B------:R-:W-:Y:S02]  /*18c0*/  @P4 VIADD R13, R13, 0x1 ;  /* 0x000000010d0d4836 */ /* 0x000fe40000000000 */
[----:B------:R-:W-:-:S03]  /*18d0*/  @P6 VIADD R16, R16, 0x1 ;  /* 0x0000000110106836 */ /* 0x000fc60000000000 */
[----:B------:R-:W-:Y:S01]  /*18e0*/  MOV R7, R13 ;  /* 0x0000000d00077202 */ /* 0x000fe20000000f00 */
[----:B------:R-:W-:Y:S01]  /*18f0*/  IMAD.MOV.U32 R13, RZ, RZ, R16 ;  /* 0x000000ffff0d7224 */ /* 0x000fe200078e0010 */
[----:B------:R-:W-:-:S03]  /*1900*/  LOP3.LUT R16, RZ, R5, RZ, 0x33, !PT ;  /* 0x00000005ff107212 */ /* 0x000fc600078e33ff */
[----:B------:R-:W-:Y:S02]  /*1910*/  @!P1 IMAD.MOV R7, RZ, RZ, -R7 ;  /* 0x000000ffff079224 */ /* 0x000fe400078e0a07 */
[----:B------:R-:W-:-:S03]  /*1920*/  @!P2 IMAD.MOV R13, RZ, RZ, -R13 ;  /* 0x000000ffff0da224 */ /* 0x000fc600078e0a0d */
[C---:B------:R-:W-:Y:S02]  /*1930*/  SEL R7, R16.reuse, R7, !P3 ;  /* 0x0000000710077207 */ /* 0x040fe40005800000 */
[----:B------:R-:W-:Y:S02]  /*1940*/  SEL R13, R16, R13, !P3 ;  /* 0x0000000d100d7207 */ /* 0x000fe40005800000 */
[----:B------:R-:W-:Y:S02]  /*1950*/  ISETP.NE.AND P1, PT, R7, UR5, PT ;  /* 0x0000000507007c0c */ /* 0x000fe4000bf25270 */
[----:B------:R-:W-:-:S11]  /*1960*/  ISETP.NE.AND P2, PT, R13, UR5, PT ;  /* 0x000000050d007c0c */ /* 0x000fd6000bf45270 */
[----:B------:R-:W-:Y:S04]  /*1970*/  @!P1 STS [R11], R14 ;  /* 0x0000000e0b009388 */ /* 0x000fe80000000800 */
[----:B------:R-:W0:Y:S04]  /*1980*/  @!P2 LDS R15, [R9] ;  /* 0x00000000090fa984 */ /* 0x000e280000000800 */
[----:B0-----:R0:W-:Y:S02]  /*1990*/  @!P2 STS [R10], R15 ;  /* 0x0000000f0a00a388 */ /* 0x0011e40000000800 */
.L_x_20:
[----:B------:R-:W-:Y:S05]  /*19a0*/  BSYNC.RECONVERGENT B0 ;  /* 0x0000000000007941 */ /* 0x000fea0003800200 */
.L_x_19:
[----:B------:R-:W-:Y:S02]  /*19b0*/  VIADD R4, R4, 0x4 ;  /* 0x0000000404047836 */ /* 0x000fe40000000000 */
[----:B------:R-:W-:Y:S01]  /*19c0*/  IMAD R8, R5, 0x4, R8 ;  /* 0x0000000405087824 */ /* 0x000fe200078e0208 */
[----:B------:R-:W-:Y:S06]  /*19d0*/  @P0 BRA `(.L_x_21) ;  /* 0xfffffffc00180947 */ /* 0x000fec000383ffff */
.L_x_8:
[----:B01----:R-:W0:Y:S04]  /*19e0*/  LDS R9, [R9] ;  /* 0x0000000009097984 */ /* 0x003e280000000800 */
[----:B0-----:R-:W-:Y:S01]  /*19f0*/  STG.E desc[UR6][R2.64], R9 ;  /* 0x0000000902007986 */ /* 0x001fe2000c101906 */
[----:B------:R-:W-:Y:S06]  /*1a00*/  BAR.SYNC.DEFER_BLOCKING 0x0 ;  /* 0x0000000000007b1d */ /* 0x000fec0000010000 */
[----:B------:R-:W-:Y:S05]  /*1a10*/  EXIT ;  /* 0x000000000000794d */ /* 0x000fea0003800000 */
.L_x_22:
        /* <DEDUP_REMOVED lines=14> */
.L_x_29:


//--------------------- .text._Z7Phase_1Piiii     --------------------------
	.section	.text._Z7Phase_1Piiii,"ax",@progbits
	.align	128
        .global         _Z7Phase_1Piiii
        .type           _Z7Phase_1Piiii,@function
        .size           _Z7Phase_1Piiii,(.L_x_30 - _Z7Phase_1Piiii)
        .other          _Z7Phase_1Piiii,@"STO_CUDA_ENTRY STV_DEFAULT"
_Z7Phase_1Piiii:
.text._Z7Phase_1Piiii:
[----:B------:R-:W-:Y:S01]  /*0000*/  LDC R1, c[0x0][0x37c] ;  /* 0x0000df00ff017b82 */ /* 0x000fe20000000800 */
[----:B------:R-:W0:Y:S01]  /*0010*/  S2R R6, SR_TID.Y ;  /* 0x0000000000067919 */ /* 0x000e220000002200 */
[----:B------:R-:W1:Y:S06]  /*0020*/  LDCU.64 UR4, c[0x0][0x388] ;  /* 0x00007100ff0477ac */ /* 0x000e6c0008000a00 */
[----:B------:R-:W2:Y:S01]  /*0030*/  LDC.64 R2, c[0x0][0x380] ;  /* 0x0000e000ff027b82 */ /* 0x000ea20000000a00 */
[----:B------:R-:W3:Y:S01]  /*0040*/  S2R R0, SR_TID.X ;  /* 0x0000000000007919 */ /* 0x000ee20000002100 */
[----:B------:R-:W4:Y:S01]  /*0050*/  LDCU UR8, c[0x0][0x390] ;  /* 0x00007200ff0877ac */ /* 0x000f220008000800 */
[----:B------:R-:W5:Y:S01]  /*0060*/  LDCU.64 UR6, c[0x0][0x358] ;  /* 0x00006b00ff0677ac */ /* 0x000f620008000a00 */
[----:B-1----:R-:W-:-:S04]  /*0070*/  IMAD.U32 R5, RZ, RZ, UR5 ;  /* 0x00000005ff057e24 */ /* 0x002fc8000f8e00ff */
[C---:B0-----:R-:W-:Y:S02]  /*0080*/  IMAD R4, R5.reuse, UR4, R6 ;  /* 0x0000000405047c24 */ /* 0x041fe4000f8e0206 */
[----:B---3--:R-:W-:-:S04]  /*0090*/  IMAD R7, R5, UR4, R0 ;  /* 0x0000000405077c24 */ /* 0x008fc8000f8e0200 */
[----:B----4-:R-:W-:-:S04]  /*00a0*/  IMAD R7, R4, UR8, R7 ;  /* 0x0000000804077c24 */ /* 0x010fc8000f8e0207 */
[----:B--2---:R-:W-:-:S05]  /*00b0*/  IMAD.WIDE R2, R7, 0x4, R2 ;  /* 0x0000000407027825 */ /* 0x004fca00078e0202 */
[----:B-----5:R-:W2:Y:S01]  /*00c0*/  LDG.E R9, desc[UR6][R2.64] ;  /* 0x0000000602097981 */ /* 0x020ea2000c1e1900 */
[----:B------:R-:W0:Y:S01]  /*00d0*/  S2UR UR5, SR_CgaCtaId ;  /* 0x00000000000579c3 */ /* 0x000e220000008800 */
[----:B------:R-:W-:Y:S01]  /*00e0*/  IMAD R7, R6, R5, RZ ;  /* 0x0000000506077224 */ /* 0x000fe200078e02ff */
[----:B------:R-:W-:Y:S01]  /*00f0*/  UMOV UR4, 0x400 ;  /* 0x0000040000047882 */ /* 0x000fe20000000000 */
[----:B------:R-:W-:Y:S02]  /*0100*/  ISETP.GE.AND P0, PT, R5, 0x1, PT ;  /* 0x000000010500780c */ /* 0x000fe40003f06270 */
[----:B------:R-:W-:Y:S01]  /*0110*/  IMAD.IADD R4, R7, 0x1, R0 ;  /* 0x0000000107047824 */ /* 0x000fe200078e0200 */
[----:B0-----:R-:W-:-:S06]  /*0120*/  ULEA UR4, UR5, UR4, 0x18 ;  /* 0x0000000405047291 */ /* 0x001fcc000f8ec0ff */
[----:B------:R-:W-:-:S05]  /*0130*/  LEA R4, R4, UR4, 0x2 ;  /* 0x0000000404047c11 */ /* 0x000fca000f8e10ff */
[----:B--2---:R0:W-:Y:S01]  /*0140*/  STS [R4], R9 ;  /* 0x0000000904007388 */ /* 0x0041e20000000800 */
[----:B------:R-:W-:Y:S06]  /*0150*/  BAR.SYNC.DEFER_BLOCKING 0x0 ;  /* 0x0000000000007b1d */ /* 0x000fec0000010000 */
[----:B------:R-:W-:Y:S05]  /*0160*/  @!P0 BRA `(.L_x_23) ;  /* 0x00000004000c8947 */ /* 0x000fea0003800000 */
[C---:B------:R-:W-:Y:S01]  /*0170*/  ISETP.GE.U32.AND P1, PT, R5.reuse, 0x4, PT ;  /* 0x000000040500780c */ /* 0x040fe20003f26070 */
[----:B------:R-:W-:Y:S01]  /*0180*/  IMAD.MOV.U32 R8, RZ, RZ, RZ ;  /* 0x000000ffff087224 */ /* 0x000fe200078e00ff */
[----:B------:R-:W-:-:S04]  /*0190*/  LOP3.LUT R6, R5, 0x3, RZ, 0xc0, !PT ;  /* 0x0000000305067812 */ /* 0x000fc800078ec0ff */
[----:B------:R-:W-:-:S07]  /*01a0*/  ISETP.NE.AND P0, PT, R6, RZ, PT ;  /* 0x000000ff0600720c */ /* 0x000fce0003f05270 */
[----:B------:R-:W-:Y:S06]  /*01b0*/  @!P1 BRA `(.L_x_24) ;  /* 0x0000000000ac9947 */ /* 0x000fec0003800000 */
[----:B0-----:R-:W0:Y:S01]  /*01c0*/  LDC R9, c[0x0][0x38c] ;  /* 0x0000e300ff097b82 */ /* 0x001e220000000800 */
[----:B------:R-:W-:Y:S02]  /*01d0*/  LOP3.LUT R8, R5, 0x7ffffffc, RZ, 0xc0, !PT ;  /* 0x7ffffffc05087812 */ /* 0x000fe400078ec0ff */
[----:B------:R-:W-:Y:S02]  /*01e0*/  LEA R11, R7, UR4, 0x2 ;  /* 0x00000004070b7c11 */ /* 0x000fe4000f8e10ff */
[----:B------:R-:W-:Y:S01]  /*01f0*/  LEA R10, R0, UR4, 0x2 ;  /* 0x00000004000a7c11 */ /* 0x000fe2000f8e10ff */
[----:B------:R-:W-:Y:S01]  /*0200*/  IMAD.MOV R12, RZ, RZ, -R8 ;  /* 0x000000ffff0c7224 */ /* 0x000fe200078e0a08 */
[----:B------:R-:W-:-:S07]  /*0210*/  IADD3 R11, PT, PT, R11, 0x8, RZ ;  /* 0x000000080b0b7810 */ /* 0x000fce0007ffe0ff */
.L_x_25:
[----:B------:R-:W-:Y:S01]  /*0220*/  LDS R13, [R11+-0x8] ;  /* 0xfffff8000b0d7984 */ /* 0x000fe20000000800 */
[----:B------:R-:W-:-:S03]  /*0230*/  IADD3 R12, PT, PT, R12, 0x4, RZ ;  /* 0x000000040c0c7810 */ /* 0x000fc60007ffe0ff */
[----:B------:R-:W1:Y:S04]  /*0240*/  LDS R14, [R10] ;  /* 0x000000000a0e7984 */ /* 0x000e680000000800 */
[----:B------:R-:W2:Y:S01]  /*0250*/  LDS R5, [R4] ;  /* 0x0000000004057984 */ /* 0x000ea20000000800 */
[----:B-1----:R-:W-:-:S05]  /*0260*/  IMAD.IADD R18, R13, 0x1, R14 ;  /* 0x000000010d127824 */ /* 0x002fca00078e020e */
[----:B--2---:R-:W-:Y:S02]  /*0270*/  ISETP.GT.AND P1, PT, R5, R18, PT ;  /* 0x000000120500720c */ /* 0x004fe40003f24270 */
[----:B0-----:R-:W-:-:S04]  /*0280*/  MOV R5, R9 ;  /* 0x0000000900057202 */ /* 0x001fc80000000f00 */
[C---:B------:R-:W-:Y:S01]  /*0290*/  LEA R16, R5.reuse, R10, 0x3 ;  /* 0x0000000a05107211 */ /* 0x040fe200078e18ff */
[----:B------:R-:W-:-:S06]  /*02a0*/  IMAD R15, R5, 0x4, R10 ;  /* 0x00000004050f7824 */ /* 0x000fcc00078e020a */
[----:B------:R-:W-:Y:S01]  /*02b0*/  @P1 STS [R4], R18 ;  /* 0x0000001204001388 */ /* 0x000fe20000000800 */
[----:B------:R-:W-:Y:S06]  /*02c0*/  BAR.SYNC.DEFER_BLOCKING 0x0 ;  /* 0x0000000000007b1d */ /* 0x000fec0000010000 */
[----:B------:R-:W-:Y:S04]  /*02d0*/  LDS R15, [R15] ;  /* 0x000000000f0f7984 */ /* 0x000fe80000000800 */
[----:B------:R-:W0:Y:S04]  /*02e0*/  LDS R14, [R11+-0x4] ;  /* 0xfffffc000b0e7984 */ /* 0x000e280000000800 */
[----:B------:R-:W1:Y:S01]  /*02f0*/  LDS R13, [R4] ;  /* 0x00000000040d7984 */ /* 0x000e620000000800 */
[----:B0-----:R-:W-:-:S02]  /*0300*/  IMAD.IADD R19, R14, 0x1, R15 ;  /* 0x000000010e137824 */ /* 0x001fc400078e020f */
[C-C-:B------:R-:W-:Y:S02]  /*0310*/  IMAD R15, R5.reuse, 0xc, R10.reuse ;  /* 0x0000000c050f7824 */ /* 0x140fe400078e020a */
[----:B------:R-:W-:Y:S01]  /*0320*/  IMAD R10, R5, 0x10, R10 ;  /* 0x00000010050a7824 */ /* 0x000fe200078e020a */
[----:B-1----:R-:W-:-:S13]  /*0330*/  ISETP.GT.AND P1, PT, R13, R19, PT ;  /* 0x000000130d00720c */ /* 0x002fda0003f24270 */
[----:B------:R-:W-:Y:S01]  /*0340*/  @P1 STS [R4], R19 ;  /* 0x0000001304001388 */ /* 0x000fe20000000800 */
[----:B------:R-:W-:Y:S06]  /*0350*/  BAR.SYNC.DEFER_BLOCKING 0x0 ;  /* 0x0000000000007b1d */ /* 0x000fec0000010000 */
[----:B------:R-:W-:Y:S04]  /*0360*/  LDS R17, [R16] ;  /* 0x0000000010117984 */ /* 0x000fe80000000800 */
[----:B------:R-:W0:Y:S04]  /*0370*/  LDS R14, [R11] ;  /* 0x000000000b0e7984 */ /* 0x000e280000000800 */
[----:B------:R-:W1:Y:S01]  /*0380*/  LDS R13, [R4] ;  /* 0x00000000040d7984 */ /* 0x000e620000000800 */
[----:B0-----:R-:W-:-:S05]  /*0390*/  IMAD.IADD R17, R14, 0x1, R17 ;  /* 0x000000010e117824 */ /* 0x001fca00078e0211 */
[----:B-1----:R-:W-:-:S13]  /*03a0*/  ISETP.GT.AND P1, PT, R13, R17, PT ;  /* 0x000000110d00720c */ /* 0x002fda0003f24270 */
[----:B------:R-:W-:Y:S01]  /*03b0*/  @P1 STS [R4], R17 ;  /* 0x0000001104001388 */ /* 0x000fe20000000800 */
[----:B------:R-:W-:Y:S06]  /*03c0*/  BAR.SYNC.DEFER_BLOCKING 0x0 ;  /* 0x0000000000007b1d */ /* 0x000fec0000010000 */
[----:B------:R-:W-:Y:S04]  /*03d0*/  LDS R15, [R15] ;  /* 0x000000000f0f7984 */ /* 0x000fe80000000800 */
[----:B------:R0:W1:Y:S04]  /*03e0*/  LDS R14, [R11+0x4] ;  /* 0x000004000b0e7984 */ /* 0x0000680000000800 */
[----:B------:R-:W2:Y:S01]  /*03f0*/  LDS R13, [R4] ;  /* 0x00000000040d7984 */ /* 0x000ea20000000800 */
[----:B0-----:R-:W-:-:S02]  /*0400*/  VIADD R11, R11, 0x10 ;  /* 0x000000100b0b7836 */ /* 0x001fc40000000000 */
[----:B-1----:R-:W-:-:S05]  /*0410*/  IMAD.IADD R14, R14, 0x1, R15 ;  /* 0x000000010e0e7824 */ /* 0x002fca00078e020f */
[----:B--2---:R-:W-:-:S13]  /*0420*/  ISETP.GT.AND P1, PT, R13, R14, PT ;  /* 0x0000000e0d00720c */ /* 0x004fda0003f24270 */
[----:B------:R1:W-:Y:S01]  /*0430*/  @P1 STS [R4], R14 ;  /* 0x0000000e04001388 */ /* 0x0003e20000000800 */
[----:B------:R-:W-:Y:S01]  /*0440*/  BAR.SYNC.DEFER_BLOCKING 0x0 ;  /* 0x0000000000007b1d */ /* 0x000fe20000010000 */
[----:B------:R-:W-:-:S13]  /*0450*/  ISETP.NE.AND P1, PT, R12, RZ, PT ;  /* 0x000000ff0c00720c */ /* 0x000fda0003f25270 */
[----:B-1----:R-:W-:Y:S05]  /*0460*/  @P1 BRA `(.L_x_25) ;  /* 0xfffffffc006c1947 */ /* 0x002fea000383ffff */
.L_x_24:
[----:B------:R-:W-:Y:S05]  /*0470*/  @!P0 BRA `(.L_x_23) ;  /* 0x0000000000488947 */ /* 0x000fea0003800000 */
[----:B------:R-:W1:Y:S01]  /*0480*/  LDC R11, c[0x0][0x38c] ;  /* 0x0000e300ff0b7b82 */ /* 0x000e620000000800 */
[----:B------:R-:W-:Y:S01]  /*0490*/  IMAD R0, R8, R5, R0 ;  /* 0x0000000508007224 */ /* 0x000fe200078e0200 */
[----:B------:R-:W-:Y:S01]  /*04a0*/  IADD3 R7, PT, PT, R7, R8, RZ ;  /* 0x0000000807077210 */ /* 0x000fe20007ffe0ff */
[----:B------:R-:W-:-:S03]  /*04b0*/  IMAD.MOV R6, RZ, RZ, -R6 ;  /* 0x000000ffff067224 */ /* 0x000fc600078e0a06 */
[----:B------:R-:W-:Y:S02]  /*04c0*/  LEA R0, R0, UR4, 0x2 ;  /* 0x0000000400007c11 */ /* 0x000fe4000f8e10ff */
[----:B------:R-:W-:-:S07]  /*04d0*/  LEA R7, R7, UR4, 0x2 ;  /* 0x0000000407077c11 */ /* 0x000fce000f8e10ff */
.L_x_26:
[----:B------:R2:W-:Y:S01]  /*04e0*/  LDS R8, [R7] ;  /* 0x0000000007087984 */ /* 0x0005e20000000800 */
[----:B------:R-:W-:-:S03]  /*04f0*/  IADD3 R6, PT, PT, R6, 0x1, RZ ;  /* 0x0000000106067810 */ /* 0x000fc60007ffe0ff */
[----:B0-----:R1:W0:Y:S04]  /*0500*/  LDS R9, [R0] ;  /* 0x0000000000097984 */ /* 0x0012280000000800 */
[----:B------:R-:W3:Y:S01]  /*0510*/  LDS R5, [R4] ;  /* 0x0000000004057984 */ /* 0x000ee20000000800 */
[----:B--2---:R-:W-:Y:S01]  /*0520*/  VIADD R7, R7, 0x4 ;  /* 0x0000000407077836 */ /* 0x004fe20000000000 */
[----:B-1----:R-:W-:Y:S01]  /*0530*/  LEA R0, R11, R0, 0x2 ;  /* 0x000000000b007211 */ /* 0x002fe200078e10ff */
[----:B0-----:R-:W-:-:S05]  /*0540*/  IMAD.IADD R8, R8, 0x1, R9 ;  /* 0x0000000108087824 */ /* 0x001fca00078e0209 */
[----:B---3--:R-:W-:-:S13]  /*0550*/  ISETP.GT.AND P0, PT, R5, R8, PT ;  /* 0x000000080500720c */ /* 0x008fda0003f04270 */
[----:B------:R2:W-:Y:S01]  /*0560*/  @P0 STS [R4], R8 ;  /* 0x0000000804000388 */ /* 0x0005e20000000800 */
[----:B------:R-:W-:Y:S01]  /*0570*/  BAR.SYNC.DEFER_BLOCKING 0x0 ;  /* 0x0000000000007b1d */ /* 0x000fe20000010000 */
[----:B------:R-:W-:-:S13]  /*0580*/  ISETP.NE.AND P0, PT, R6, RZ, PT ;  /* 0x000000ff0600720c */ /* 0x000fda0003f05270 */
[----:B--2---:R-:W-:Y:S05]  /*0590*/  @P0 BRA `(.L_x_26) ;  /* 0xfffffffc00d00947 */ /* 0x004fea000383ffff */
.L_x_23:
[----:B------:R-:W1:Y:S04]  /*05a0*/  LDS R5, [R4] ;  /* 0x0000000004057984 */ /* 0x000e680000000800 */
[----:B-1----:R-:W-:Y:S01]  /*05b0*/  STG.E desc[UR6][R2.64], R5 ;  /* 0x0000000502007986 */ /* 0x002fe2000c101906 */
[----:B------:R-:W-:Y:S06]  /*05c0*/  BAR.SYNC.DEFER_BLOCKING 0x0 ;  /* 0x0000000000007b1d */ /* 0x000fec0000010000 */
[----:B------:R-:W-:Y:S05]  /*05d0*/  EXIT ;  /* 0x000000000000794d */ /* 0x000fea0003800000 */
.L_x_27:
        /* <DEDUP_REMOVED lines=10> */
.L_x_30:


//--------------------- .nv.shared._Z7Phase_3Piiiii --------------------------
	.section	.nv.shared._Z7Phase_3Piiiii,"aw",@nobits
	.sectionflags	@""
	.align	16
	.zero		1024


//--------------------- .nv.shared.reserved.0     --------------------------
	.section	.nv.shared.reserved.0,"aw",@nobits
	.weak		__nv_reservedSMEM_offset_0_alias
	.size		__nv_reservedSMEM_offset_0_alias, 0, 64
	.other		__nv_reservedSMEM_offset_0_alias,@"STO_CUDA_RESERVED_SHARED STV_DEFAULT"
__nv_reservedSMEM_offset_0_alias:
	.zero		0
	.zero		64


//--------------------- .nv.shared._Z7Phase_2Piiii --------------------------
	.section	.nv.shared._Z7Phase_2Piiii,"aw",@nobits
	.sectionflags	@""
	.align	16
	.zero		1024


//--------------------- .nv.shared._Z7Phase_1Piiii --------------------------
	.section	.nv.shared._Z7Phase_1Piiii,"aw",@nobits
	.sectionflags	@""
	.align	16
	.zero		1024


//--------------------- .nv.constant0._Z7Phase_3Piiiii --------------------------
	.section	.nv.constant0._Z7Phase_3Piiiii,"a",@progbits
	.sectionflags	@""
	.align	4
.nv.constant0._Z7Phase_3Piiiii:
	.zero		920


//--------------------- .nv.constant0._Z7Phase_2Piiii --------------------------
	.section	.nv.constant0._Z7Phase_2Piiii,"a",@progbits
	.sectionflags	@""
	.align	4
.nv.constant0._Z7Phase_2Piiii:
	.zero		916


//--------------------- .nv.constant0._Z7Phase_1Piiii --------------------------
	.section	.nv.constant0._Z7Phase_1Piiii,"a",@progbits
	.sectionflags	@""
	.align	4
.nv.constant0._Z7Phase_1Piiii:
	.zero		916


//--------------------- SYMBOLS --------------------------

	.type		.nv.reservedSmem.offset0,@object
	.size		.nv.reservedSmem.offset0,0x4
	.type		.nv.reservedSmem.cap,@object
	.size		.nv.reservedSmem.cap,0x4
